// auto-generated by cutlass_sweep.gemm — config: {"arch": "sm_100", "cluster_m": 4, "cluster_n": 1, "dtype": "tf32", "dtype_b": "tf32", "layout": "nt", "stages": 0, "tile_k": 128, "tile_m": 256, "tile_n": 128}
#include "cutlass/cutlass.h"
#include "cutlass/gemm/collective/collective_builder.hpp"
#include "cutlass/gemm/device/gemm_universal_adapter.h"
#include "cutlass/gemm/kernel/gemm_universal.hpp"
#include "cutlass/epilogue/collective/collective_builder.hpp"

using ElemA = cutlass::tfloat32_t;
using ElemB = cutlass::tfloat32_t;
using ElemCD = cutlass::tfloat32_t;
using Acc  = float;
using TileShape    = cute::Shape<cute::_256, cute::_128, cute::_128>;
using ClusterShape = cute::Shape<cute::_4, cute::_1, cute::_1>;

using CollectiveEpilogue = typename cutlass::epilogue::collective::CollectiveBuilder<
    cutlass::arch::Sm100, cutlass::arch::OpClassTensorOp,
    TileShape, ClusterShape,
    cutlass::epilogue::collective::EpilogueTileAuto,
    Acc, Acc,
    ElemCD, cutlass::layout::RowMajor, 128 / cutlass::sizeof_bits<ElemCD>::value,
    ElemCD, cutlass::layout::RowMajor, 128 / cutlass::sizeof_bits<ElemCD>::value,
    cutlass::epilogue::collective::EpilogueScheduleAuto
  >::CollectiveOp;

using CollectiveMainloop = typename cutlass::gemm::collective::CollectiveBuilder<
    cutlass::arch::Sm100, cutlass::arch::OpClassTensorOp,
    ElemA, cutlass::layout::RowMajor, 128 / cutlass::sizeof_bits<ElemA>::value,
    ElemB, cutlass::layout::ColumnMajor, 128 / cutlass::sizeof_bits<ElemB>::value,
    Acc,
    TileShape, ClusterShape,
    cutlass::gemm::collective::StageCountAutoCarveout<static_cast<int>(sizeof(typename CollectiveEpilogue::SharedStorage))>,
    cutlass::gemm::collective::KernelScheduleAuto
  >::CollectiveOp;

using GemmKernel = cutlass::gemm::kernel::GemmUniversal<
    cute::Shape<int,int,int,int>,
    CollectiveMainloop,
    CollectiveEpilogue
>;
using Gemm = cutlass::gemm::device::GemmUniversalAdapter<GemmKernel>;

// Force the device kernel symbol into the cubin without needing a host main.
auto* _anchor = &cutlass::device_kernel<GemmKernel>;


// ===== COMPILED SASS (sm_100a) =====

	.target	sm_100a

	.elftype	@"ET_EXEC"


//--------------------- .note.nv.tkinfo           --------------------------
	.section	.note.nv.tkinfo,"",@"SHT_NOTE"
	.sectionflags	@"SHF_NOTE_NV_TKINFO"
	.tkinfo
        /*0018*/ 	.word	0x00000002
        /*0030*/ 	.string	""
        /*0030*/ 	.string	"ptxas"
        /*0030*/ 	.string	"Cuda compilation tools, release 13.0, V13.0.88"
        /*0030*/ 	.string	"Build cuda_13.0.r13.0/compiler.36424714_0"
        /*0030*/ 	.string	"-arch sm_100a -m 64 "



//--------------------- .note.nv.cuinfo           --------------------------
	.section	.note.nv.cuinfo,"",@"SHT_NOTE"
	.sectionflags	@"SHF_NOTE_NV_CUINFO"
        /*0018*/ 	.short	0x0002
        /*001a*/ 	.short	0x0064
        /*001c*/ 	.short	0x0082
	.zero		2


//--------------------- .nv.info                  --------------------------
	.section	.nv.info,"",@"SHT_CUDA_INFO"
	.align	4


	//----- nvinfo : EIATTR_REGCOUNT
	.align		4
        /*0000*/ 	.byte	0x04, 0x2f
        /*0002*/ 	.short	(.L_19 - .L_18)
	.align		4
.L_18:
        /*0004*/ 	.word	index@(_ZN7cutlass13device_kernelINS_4gemm6kernel13GemmUniversalIN4cute5tupleIJiiiiEEENS1_10collective13CollectiveMmaINS1_35MainloopSm100TmaUmmaWarpSpecializedILi2ELi2ELi4ENS5_IJNS4_1CILi4EEENSA_ILi1EEESC_EEEEENS5_IJNSA_ILi256EEENSA_ILi128EEESG_EEENS_10tfloat32_tENS5_IJlSC_lEEESI_SJ_NS4_8TiledMMAINS4_8MMA_AtomIJNS4_23SM100_MMA_TF32_2x1SM_SSISI_SI_fLi256ELi128ELNS4_4UMMA5MajorE0ELSO_0ELNSN_7ScaleInE0ELSP_0EEEEEENS4_6LayoutINS5_IJSC_SC_SC_EEENS5_IJNSA_ILi0EEESU_SU_EEEEENS5_IJNS4_10UnderscoreESX_SX_EEEEENS4_18SM100_TMA_2SM_LOADENS4_14ComposedLayoutINS4_7SwizzleILi3ELi4ELi3EEENS4_18smem_ptr_flag_bitsILi32EEENSS_INS5_IJNSA_ILi8EEENSA_ILi32EEEEEENS5_IJS17_SC_EEEEEEEvNS4_8identityENS4_28SM100_TMA_2SM_LOAD_MULTICASTES1B_vS1C_EENS_8epilogue10collective18CollectiveEpilogueINS1F_23Sm100TmaWarpSpecializedILi4ELi2ELi16ELb1ELb0EEEJNS5_IJSG_SG_SG_EEENS5_IJNSS_ISG_SC_EENSS_INSA_ILi16EEESC_EEEEESI_SJ_SI_SJ_NS1F_6fusion15FusionCallbacksIS1J_NS1P_17LinearCombinationISI_fSI_fLNS_15FloatRoundStyleE2EEES1K_S1O_JEEENS4_5SM1004TMEM4LOAD26SM100_TMEM_LOAD_32dp32b16xENS4_13SM90_TMA_LOADENS11_INS12_ILi2ELi4ELi3EEES15_NSS_INS5_IJS16_S1M_EEENS5_IJS1M_SC_EEEEEEENS4_39AutoVectorizingCopyWithAssumedAlignmentILi128EEENS4_14SM90_TMA_STOREES24_S26_S26_EEEvvEEEEvNT_6ParamsE)
        /*0008*/ 	.word	0x0000004f


	//----- nvinfo : EIATTR_FRAME_SIZE
	.align		4
.L_19:
        /*000c*/ 	.byte	0x04, 0x11
        /*000e*/ 	.short	(.L_21 - .L_20)
	.align		4
.L_20:
        /*0010*/ 	.word	index@($__internal_2_$__cuda_sm10x_tcgen05_guardrail_trap_unallocated_columns_being_dealloced)
        /*0014*/ 	.word	0x00000000


	//----- nvinfo : EIATTR_FRAME_SIZE
	.align		4
.L_21:
        /*0018*/ 	.byte	0x04, 0x11
        /*001a*/ 	.short	(.L_23 - .L_22)
	.align		4
.L_22:
        /*001c*/ 	.word	index@($__internal_1_$__cuda_sm10x_tcgen05_guardrail_trap_phase_invalid_during_alloc)
        /*0020*/ 	.word	0x00000000


	//----- nvinfo : EIATTR_FRAME_SIZE
	.align		4
.L_23:
        /*0024*/ 	.byte	0x04, 0x11
        /*0026*/ 	.short	(.L_25 - .L_24)
	.align		4
.L_24:
        /*0028*/ 	.word	index@($__internal_0_$__cuda_sm10x_tcgen05_guardrail_trap_col_being_dealloced_not_returned_by_alloc)
        /*002c*/ 	.word	0x00000000


	//----- nvinfo : EIATTR_FRAME_SIZE
	.align		4
.L_25:
        /*0030*/ 	.byte	0x04, 0x11
        /*0032*/ 	.short	(.L_27 - .L_26)
	.align		4
.L_26:
        /*0034*/ 	.word	index@(_ZN7cutlass13device_kernelINS_4gemm6kernel13GemmUniversalIN4cute5tupleIJiiiiEEENS1_10collective13CollectiveMmaINS1_35MainloopSm100TmaUmmaWarpSpecializedILi2ELi2ELi4ENS5_IJNS4_1CILi4EEENSA_ILi1EEESC_EEEEENS5_IJNSA_ILi256EEENSA_ILi128EEESG_EEENS_10tfloat32_tENS5_IJlSC_lEEESI_SJ_NS4_8TiledMMAINS4_8MMA_AtomIJNS4_23SM100_MMA_TF32_2x1SM_SSISI_SI_fLi256ELi128ELNS4_4UMMA5MajorE0ELSO_0ELNSN_7ScaleInE0ELSP_0EEEEEENS4_6LayoutINS5_IJSC_SC_SC_EEENS5_IJNSA_ILi0EEESU_SU_EEEEENS5_IJNS4_10UnderscoreESX_SX_EEEEENS4_18SM100_TMA_2SM_LOADENS4_14ComposedLayoutINS4_7SwizzleILi3ELi4ELi3EEENS4_18smem_ptr_flag_bitsILi32EEENSS_INS5_IJNSA_ILi8EEENSA_ILi32EEEEEENS5_IJS17_SC_EEEEEEEvNS4_8identityENS4_28SM100_TMA_2SM_LOAD_MULTICASTES1B_vS1C_EENS_8epilogue10collective18CollectiveEpilogueINS1F_23Sm100TmaWarpSpecializedILi4ELi2ELi16ELb1ELb0EEEJNS5_IJSG_SG_SG_EEENS5_IJNSS_ISG_SC_EENSS_INSA_ILi16EEESC_EEEEESI_SJ_SI_SJ_NS1F_6fusion15FusionCallbacksIS1J_NS1P_17LinearCombinationISI_fSI_fLNS_15FloatRoundStyleE2EEES1K_S1O_JEEENS4_5SM1004TMEM4LOAD26SM100_TMEM_LOAD_32dp32b16xENS4_13SM90_TMA_LOADENS11_INS12_ILi2ELi4ELi3EEES15_NSS_INS5_IJS16_S1M_EEENS5_IJS1M_SC_EEEEEEENS4_39AutoVectorizingCopyWithAssumedAlignmentILi128EEENS4_14SM90_TMA_STOREES24_S26_S26_EEEvvEEEEvNT_6ParamsE)
        /*0038*/ 	.word	0x00000000


	//----- nvinfo : EIATTR_MIN_STACK_SIZE
	.align		4
.L_27:
        /*003c*/ 	.byte	0x04, 0x12
        /*003e*/ 	.short	(.L_29 - .L_28)
	.align		4
.L_28:
        /*0040*/ 	.word	index@(_ZN7cutlass13device_kernelINS_4gemm6kernel13GemmUniversalIN4cute5tupleIJiiiiEEENS1_10collective13CollectiveMmaINS1_35MainloopSm100TmaUmmaWarpSpecializedILi2ELi2ELi4ENS5_IJNS4_1CILi4EEENSA_ILi1EEESC_EEEEENS5_IJNSA_ILi256EEENSA_ILi128EEESG_EEENS_10tfloat32_tENS5_IJlSC_lEEESI_SJ_NS4_8TiledMMAINS4_8MMA_AtomIJNS4_23SM100_MMA_TF32_2x1SM_SSISI_SI_fLi256ELi128ELNS4_4UMMA5MajorE0ELSO_0ELNSN_7ScaleInE0ELSP_0EEEEEENS4_6LayoutINS5_IJSC_SC_SC_EEENS5_IJNSA_ILi0EEESU_SU_EEEEENS5_IJNS4_10UnderscoreESX_SX_EEEEENS4_18SM100_TMA_2SM_LOADENS4_14ComposedLayoutINS4_7SwizzleILi3ELi4ELi3EEENS4_18smem_ptr_flag_bitsILi32EEENSS_INS5_IJNSA_ILi8EEENSA_ILi32EEEEEENS5_IJS17_SC_EEEEEEEvNS4_8identityENS4_28SM100_TMA_2SM_LOAD_MULTICASTES1B_vS1C_EENS_8epilogue10collective18CollectiveEpilogueINS1F_23Sm100TmaWarpSpecializedILi4ELi2ELi16ELb1ELb0EEEJNS5_IJSG_SG_SG_EEENS5_IJNSS_ISG_SC_EENSS_INSA_ILi16EEESC_EEEEESI_SJ_SI_SJ_NS1F_6fusion15FusionCallbacksIS1J_NS1P_17LinearCombinationISI_fSI_fLNS_15FloatRoundStyleE2EEES1K_S1O_JEEENS4_5SM1004TMEM4LOAD26SM100_TMEM_LOAD_32dp32b16xENS4_13SM90_TMA_LOADENS11_INS12_ILi2ELi4ELi3EEES15_NSS_INS5_IJS16_S1M_EEENS5_IJS1M_SC_EEEEEEENS4_39AutoVectorizingCopyWithAssumedAlignmentILi128EEENS4_14SM90_TMA_STOREES24_S26_S26_EEEvvEEEEvNT_6ParamsE)
        /*0044*/ 	.word	0x00000000
.L_29:


//--------------------- .nv.compat                --------------------------
	.section	.nv.compat,"",@"SHT_CUDA_COMPAT_INFO"
	.align	4
        /*0000*/ 	.byte	0x02, 0x09, 0x01, 0x00, 0x02, 0x02, 0x02, 0x00, 0x02, 0x05, 0x05, 0x00, 0x03, 0x07, 0x01, 0x01
        /*0010*/ 	.byte	0x02, 0x03, 0x01, 0x00, 0x02, 0x06, 0x01, 0x00, 0x04, 0x0b, 0x08, 0x00, 0x09, 0x00, 0x00, 0x00
        /*0020*/ 	.byte	0x00, 0x00, 0x00, 0x00


//--------------------- .nv.info._ZN7cutlass13device_kernelINS_4gemm6kernel13GemmUniversalIN4cute5tupleIJiiiiEEENS1_10collective13CollectiveMmaINS1_35MainloopSm100TmaUmmaWarpSpecializedILi2ELi2ELi4ENS5_IJNS4_1CILi4EEENSA_ILi1EEESC_EEEEENS5_IJNSA_ILi256EEENSA_ILi128EEESG_EEENS_10tfloat32_tENS5_IJlSC_lEEESI_SJ_NS4_8TiledMMAINS4_8MMA_AtomIJNS4_23SM100_MMA_TF32_2x1SM_SSISI_SI_fLi256ELi128ELNS4_4UMMA5MajorE0ELSO_0ELNSN_7ScaleInE0ELSP_0EEEEEENS4_6LayoutINS5_IJSC_SC_SC_EEENS5_IJNSA_ILi0EEESU_SU_EEEEENS5_IJNS4_10UnderscoreESX_SX_EEEEENS4_18SM100_TMA_2SM_LOADENS4_14ComposedLayoutINS4_7SwizzleILi3ELi4ELi3EEENS4_18smem_ptr_flag_bitsILi32EEENSS_INS5_IJNSA_ILi8EEENSA_ILi32EEEEEENS5_IJS17_SC_EEEEEEEvNS4_8identityENS4_28SM100_TMA_2SM_LOAD_MULTICASTES1B_vS1C_EENS_8epilogue10collective18CollectiveEpilogueINS1F_23Sm100TmaWarpSpecializedILi4ELi2ELi16ELb1ELb0EEEJNS5_IJSG_SG_SG_EEENS5_IJNSS_ISG_SC_EENSS_INSA_ILi16EEESC_EEEEESI_SJ_SI_SJ_NS1F_6fusion15FusionCallbacksIS1J_NS1P_17LinearCombinationISI_fSI_fLNS_15FloatRoundStyleE2EEES1K_S1O_JEEENS4_5SM1004TMEM4LOAD26SM100_TMEM_LOAD_32dp32b16xENS4_13SM90_TMA_LOADENS11_INS12_ILi2ELi4ELi3EEES15_NSS_INS5_IJS16_S1M_EEENS5_IJS1M_SC_EEEEEEENS4_39AutoVectorizingCopyWithAssumedAlignmentILi128EEENS4_14SM90_TMA_STOREES24_S26_S26_EEEvvEEEEvNT_6ParamsE --------------------------
	.section	.nv.info._ZN7cutlass13device_kernelINS_4gemm6kernel13GemmUniversalIN4cute5tupleIJiiiiEEENS1_10collective13CollectiveMmaINS1_35MainloopSm100TmaUmmaWarpSpecializedILi2ELi2ELi4ENS5_IJNS4_1CILi4EEENSA_ILi1EEESC_EEEEENS5_IJNSA_ILi256EEENSA_ILi128EEESG_EEENS_10tfloat32_tENS5_IJlSC_lEEESI_SJ_NS4_8TiledMMAINS4_8MMA_AtomIJNS4_23SM100_MMA_TF32_2x1SM_SSISI_SI_fLi256ELi128ELNS4_4UMMA5MajorE0ELSO_0ELNSN_7ScaleInE0ELSP_0EEEEEENS4_6LayoutINS5_IJSC_SC_SC_EEENS5_IJNSA_ILi0EEESU_SU_EEEEENS5_IJNS4_10UnderscoreESX_SX_EEEEENS4_18SM100_TMA_2SM_LOADENS4_14ComposedLayoutINS4_7SwizzleILi3ELi4ELi3EEENS4_18smem_ptr_flag_bitsILi32EEENSS_INS5_IJNSA_ILi8EEENSA_ILi32EEEEEENS5_IJS17_SC_EEEEEEEvNS4_8identityENS4_28SM100_TMA_2SM_LOAD_MULTICASTES1B_vS1C_EENS_8epilogue10collective18CollectiveEpilogueINS1F_23Sm100TmaWarpSpecializedILi4ELi2ELi16ELb1ELb0EEEJNS5_IJSG_SG_SG_EEENS5_IJNSS_ISG_SC_EENSS_INSA_ILi16EEESC_EEEEESI_SJ_SI_SJ_NS1F_6fusion15FusionCallbacksIS1J_NS1P_17LinearCombinationISI_fSI_fLNS_15FloatRoundStyleE2EEES1K_S1O_JEEENS4_5SM1004TMEM4LOAD26SM100_TMEM_LOAD_32dp32b16xENS4_13SM90_TMA_LOADENS11_INS12_ILi2ELi4ELi3EEES15_NSS_INS5_IJS16_S1M_EEENS5_IJS1M_SC_EEEEEEENS4_39AutoVectorizingCopyWithAssumedAlignmentILi128EEENS4_14SM90_TMA_STOREES24_S26_S26_EEEvvEEEEvNT_6ParamsE,"",@"SHT_CUDA_INFO"
	.sectionflags	@""
	.align	4


	//----- nvinfo : EIATTR_CUDA_API_VERSION
	.align		4
        /*0000*/ 	.byte	0x04, 0x37
        /*0002*/ 	.short	(.L_31 - .L_30)
.L_30:
        /*0004*/ 	.word	0x00000082


	//----- nvinfo : EIATTR_KPARAM_INFO
	.align		4
.L_31:
        /*0008*/ 	.byte	0x04, 0x17
        /*000a*/ 	.short	(.L_33 - .L_32)
.L_32:
        /*000c*/ 	.word	0x00000000
        /*0010*/ 	.short	0x0000
        /*0012*/ 	.short	0x0000
        /*0014*/ 	.byte	0x00, 0xf0, 0x01, 0x20


	//----- nvinfo : EIATTR_AT_ENTRY_FRAGMENTS
	.align		4
.L_33:
        /*0018*/ 	.byte	0x04, 0x4f
        /*001a*/ 	.short	(.L_35 - .L_34)


	//   ....[0]....
.L_34:
        /*001c*/ 	.word	0x00000007


	//----- nvinfo : EIATTR_RESERVED_SMEM_USED
	.align		4
.L_35:
        /*0020*/ 	.byte	0x01, 0x41
	.zero		2


	//----- nvinfo : EIATTR_SPARSE_MMA_MASK
	.align		4
        /*0024*/ 	.byte	0x03, 0x50
        /*0026*/ 	.short	0x0000


	//----- nvinfo : EIATTR_TCGEN05_2CTA_USED
	.align		4
        /*0028*/ 	.byte	0x01, 0x52
	.zero		2


	//----- nvinfo : EIATTR_MAXREG_COUNT
	.align		4
        /*002c*/ 	.byte	0x03, 0x1b
        /*002e*/ 	.short	0x00ff


	//----- nvinfo : EIATTR_NUM_BARRIERS
	.align		4
        /*0030*/ 	.byte	0x02, 0x4c
        /*0032*/ 	.byte	0x07
	.zero		1


	//----- nvinfo : EIATTR_EXTERNS
	.align		4
        /*0034*/ 	.byte	0x04, 0x0f
        /*0036*/ 	.short	(.L_37 - .L_36)


	//   ....[0]....
	.align		4
.L_36:
        /*0038*/ 	.word	index@(__assertfail)


	//----- nvinfo : EIATTR_MERCURY_ISA_VERSION
	.align		4
.L_37:
        /*003c*/ 	.byte	0x03, 0x5f
        /*003e*/ 	.short	0x0101


	//----- nvinfo : EIATTR_INT_WARP_WIDE_INSTR_OFFSETS
	.align		4
        /*0040*/ 	.byte	0x04, 0x31
        /*0042*/ 	.short	(.L_39 - .L_38)


	//   ....[0]....
.L_38:
        /*0044*/ 	.word	0x00000d60


	//   ....[1]....
        /*0048*/ 	.word	0x00000e00


	//   ....[2]....
        /*004c*/ 	.word	0x00004c60


	//   ....[3]....
        /*0050*/ 	.word	0x00004c90


	//   ....[4]....
        /*0054*/ 	.word	0x00004cb0


	//   ....[5]....
        /*0058*/ 	.word	0x00005860


	//   ....[6]....
        /*005c*/ 	.word	0x000058c0


	//   ....[7]....
        /*0060*/ 	.word	0x000059c0


	//   ....[8]....
        /*0064*/ 	.word	0x00005a40


	//   ....[9]....
        /*0068*/ 	.word	0x00005b40


	//   ....[10]....
        /*006c*/ 	.word	0x00005bc0


	//   ....[11]....
        /*0070*/ 	.word	0x00005cc0


	//   ....[12]....
        /*0074*/ 	.word	0x00005d50


	//   ....[13]....
        /*0078*/ 	.word	0x00005e50


	//   ....[14]....
        /*007c*/ 	.word	0x00005ed0


	//   ....[15]....
        /*0080*/ 	.word	0x00005fd0


	//   ....[16]....
        /*0084*/ 	.word	0x00006050


	//   ....[17]....
        /*0088*/ 	.word	0x00006150


	//   ....[18]....
        /*008c*/ 	.word	0x000061e0


	//   ....[19]....
        /*0090*/ 	.word	0x000062e0


	//   ....[20]....
        /*0094*/ 	.word	0x00006370


	//----- nvinfo : EIATTR_COOP_GROUP_MASK_REGIDS
	.align		4
.L_39:
        /*0098*/ 	.byte	0x04, 0x29
        /*009a*/ 	.short	(.L_41 - .L_40)


	//   ....[0]....
.L_40:
        /*009c*/ 	.word	0xffffffff


	//   ....[1]....
        /*00a0*/ 	.word	0xffffffff


	//   ....[2]....
        /*00a4*/ 	.word	0xffffffff


	//   ....[3]....
        /*00a8*/ 	.word	0xffffffff


	//   ....[4]....
        /*00ac*/ 	.word	0xffffffff


	//   ....[5]....
        /*00b0*/ 	.word	0xffffffff


	//   ....[6]....
        /*00b4*/ 	.word	0xffffffff


	//   ....[7]....
        /*00b8*/ 	.word	0xffffffff


	//   ....[8]....
        /*00bc*/ 	.word	0xffffffff


	//   ....[9]....
        /*00c0*/ 	.word	0xffffffff


	//   ....[10]....
        /*00c4*/ 	.word	0xffffffff


	//   ....[11]....
        /*00c8*/ 	.word	0xffffffff


	//   ....[12]....
        /*00cc*/ 	.word	0xffffffff


	//   ....[13]....
        /*00d0*/ 	.word	0xffffffff


	//----- nvinfo : EIATTR_COOP_GROUP_INSTR_OFFSETS
	.align		4
.L_41:
        /*00d4*/ 	.byte	0x04, 0x28
        /*00d6*/ 	.short	(.L_43 - .L_42)


	//   ....[0]....
.L_42:
        /*00d8*/ 	.word	0x000000c0


	//   ....[1]....
        /*00dc*/ 	.word	0x00000540


	//   ....[2]....
        /*00e0*/ 	.word	0x000006d0


	//   ....[3]....
        /*00e4*/ 	.word	0x00000860


	//   ....[4]....
        /*00e8*/ 	.word	0x00000950


	//   ....[5]....
        /*00ec*/ 	.word	0x00000ab0


	//   ....[6]....
        /*00f0*/ 	.word	0x00000c40


	//   ....[7]....
        /*00f4*/ 	.word	0x00000e80


	//   ....[8]....
        /*00f8*/ 	.word	0x000026c0


	//   ....[9]....
        /*00fc*/ 	.word	0x00003470


	//   ....[10]....
        /*0100*/ 	.word	0x00003980


	//   ....[11]....
        /*0104*/ 	.word	0x00003c30


	//   ....[12]....
        /*0108*/ 	.word	0x00004b50


	//   ....[13]....
        /*010c*/ 	.word	0x00004d70


	//----- nvinfo : EIATTR_VRC_CTA_INIT_COUNT
	.align		4
.L_43:
        /*0110*/ 	.byte	0x02, 0x4a
        /*0112*/ 	.byte	0x80
	.zero		1


	//----- nvinfo : EIATTR_SYSCALL_OFFSETS
	.align		4
        /*0114*/ 	.byte	0x04, 0x46
        /*0116*/ 	.short	(.L_45 - .L_44)


	//   ....[0]....
.L_44:
        /*0118*/ 	.word	0x00007010


	//   ....[1]....
        /*011c*/ 	.word	0x00007100


	//   ....[2]....
        /*0120*/ 	.word	0x000078c0


	//   ....[3]....
        /*0124*/ 	.word	0x00008240


	//   ....[4]....
        /*0128*/ 	.word	0x00008b90


	//   ....[5]....
        /*012c*/ 	.word	0x00009530


	//   ....[6]....
        /*0130*/ 	.word	0x00009ed0


	//   ....[7]....
        /*0134*/ 	.word	0x0000a8a0


	//   ....[8]....
        /*0138*/ 	.word	0x0000b240


	//   ....[9]....
        /*013c*/ 	.word	0x0000bb90


	//----- nvinfo : EIATTR_MBARRIER_INSTR_OFFSETS
	.align		4
.L_45:
        /*0140*/ 	.byte	0x04, 0x39
        /*0142*/ 	.short	(.L_47 - .L_46)


	//   ....[0]....
.L_46:
        /*0144*/ 	.word	0x00000680
        /*0148*/ 	.word	0x000000ff
        /*014c*/ 	.word	0x00000000
        /*0150*/ 	.short	0x0100
        /*0152*/ 	.byte	0x04
	.zero		1


	//   ....[1]....
        /*0154*/ 	.word	0x00000690
        /*0158*/ 	.word	0x000000ff
        /*015c*/ 	.word	0x00000010
        /*0160*/ 	.short	0x0100
        /*0162*/ 	.byte	0x04
	.zero		1


	//   ....[2]....
        /*0164*/ 	.word	0x000006a0
        /*0168*/ 	.word	0x000000ff
        /*016c*/ 	.word	0x00000008
        /*0170*/ 	.short	0x0100
        /*0172*/ 	.byte	0x04
	.zero		1


	//   ....[3]....
        /*0174*/ 	.word	0x000006b0
        /*0178*/ 	.word	0x000000ff
        /*017c*/ 	.word	0x00000018
        /*0180*/ 	.short	0x0100
        /*0182*/ 	.byte	0x04
	.zero		1


	//   ....[4]....
        /*0184*/ 	.word	0x000007d0
        /*0188*/ 	.word	0x000000ff
        /*018c*/ 	.word	0x00000020
        /*0190*/ 	.short	0x0100
        /*0192*/ 	.byte	0x04
	.zero		1


	//   ....[5]....
        /*0194*/ 	.word	0x000007e0
        /*0198*/ 	.word	0x000000ff
        /*019c*/ 	.word	0x00000040
        /*01a0*/ 	.short	0x0100
        /*01a2*/ 	.byte	0x04
	.zero		1


	//   ....[6]....
        /*01a4*/ 	.word	0x000007f0
        /*01a8*/ 	.word	0x000000ff
        /*01ac*/ 	.word	0x00000028
        /*01b0*/ 	.short	0x0100
        /*01b2*/ 	.byte	0x04
	.zero		1


	//   ....[7]....
        /*01b4*/ 	.word	0x00000800
        /*01b8*/ 	.word	0x000000ff
        /*01bc*/ 	.word	0x00000048
        /*01c0*/ 	.short	0x0100
        /*01c2*/ 	.byte	0x04
	.zero		1


	//   ....[8]....
        /*01c4*/ 	.word	0x00000810
        /*01c8*/ 	.word	0x000000ff
        /*01cc*/ 	.word	0x00000030
        /*01d0*/ 	.short	0x0100
        /*01d2*/ 	.byte	0x04
	.zero		1


	//   ....[9]....
        /*01d4*/ 	.word	0x00000820
        /*01d8*/ 	.word	0x000000ff
        /*01dc*/ 	.word	0x00000050
        /*01e0*/ 	.short	0x0100
        /*01e2*/ 	.byte	0x04
	.zero		1


	//   ....[10]....
        /*01e4*/ 	.word	0x00000830
        /*01e8*/ 	.word	0x000000ff
        /*01ec*/ 	.word	0x00000038
        /*01f0*/ 	.short	0x0100
        /*01f2*/ 	.byte	0x04
	.zero		1


	//   ....[11]....
        /*01f4*/ 	.word	0x00000840
        /*01f8*/ 	.word	0x000000ff
        /*01fc*/ 	.word	0x00000058
        /*0200*/ 	.short	0x0100
        /*0202*/ 	.byte	0x04
	.zero		1


	//   ....[12]....
        /*0204*/ 	.word	0x00000920
        /*0208*/ 	.word	0x000000ff
        /*020c*/ 	.word	0x00000060
        /*0210*/ 	.short	0x0100
        /*0212*/ 	.byte	0x06
	.zero		1


	//   ....[13]....
        /*0214*/ 	.word	0x00000930
        /*0218*/ 	.word	0x000000ff
        /*021c*/ 	.word	0x00000068
        /*0220*/ 	.short	0x0100
        /*0222*/ 	.byte	0x06
	.zero		1


	//   ....[14]....
        /*0224*/ 	.word	0x00000a60
        /*0228*/ 	.word	0x000000ff
        /*022c*/ 	.word	0x00000070
        /*0230*/ 	.short	0x0100
        /*0232*/ 	.byte	0x06
	.zero		1


	//   ....[15]....
        /*0234*/ 	.word	0x00000a70
        /*0238*/ 	.word	0x000000ff
        /*023c*/ 	.word	0x00000080
        /*0240*/ 	.short	0x0100
        /*0242*/ 	.byte	0x06
	.zero		1


	//   ....[16]....
        /*0244*/ 	.word	0x00000a80
        /*0248*/ 	.word	0x000000ff
        /*024c*/ 	.word	0x00000078
        /*0250*/ 	.short	0x0100
        /*0252*/ 	.byte	0x06
	.zero		1


	//   ....[17]....
        /*0254*/ 	.word	0x00000a90
        /*0258*/ 	.word	0x000000ff
        /*025c*/ 	.word	0x00000088
        /*0260*/ 	.short	0x0100
        /*0262*/ 	.byte	0x06
	.zero		1


	//   ....[18]....
        /*0264*/ 	.word	0x00000bb0
        /*0268*/ 	.word	0x000000ff
        /*026c*/ 	.word	0x00000090
        /*0270*/ 	.short	0x0100
        /*0272*/ 	.byte	0x04
	.zero		1


	//   ....[19]....
        /*0274*/ 	.word	0x00000bc0
        /*0278*/ 	.word	0x000000ff
        /*027c*/ 	.word	0x000000b0
        /*0280*/ 	.short	0x0100
        /*0282*/ 	.byte	0x04
	.zero		1


	//   ....[20]....
        /*0284*/ 	.word	0x00000bd0
        /*0288*/ 	.word	0x000000ff
        /*028c*/ 	.word	0x00000098
        /*0290*/ 	.short	0x0100
        /*0292*/ 	.byte	0x04
	.zero		1


	//   ....[21]....
        /*0294*/ 	.word	0x00000be0
        /*0298*/ 	.word	0x000000ff
        /*029c*/ 	.word	0x000000b8
        /*02a0*/ 	.short	0x0100
        /*02a2*/ 	.byte	0x04
	.zero		1


	//   ....[22]....
        /*02a4*/ 	.word	0x00000bf0
        /*02a8*/ 	.word	0x000000ff
        /*02ac*/ 	.word	0x000000a0
        /*02b0*/ 	.short	0x0100
        /*02b2*/ 	.byte	0x04
	.zero		1


	//   ....[23]....
        /*02b4*/ 	.word	0x00000c00
        /*02b8*/ 	.word	0x000000ff
        /*02bc*/ 	.word	0x000000c0
        /*02c0*/ 	.short	0x0100
        /*02c2*/ 	.byte	0x04
	.zero		1


	//   ....[24]....
        /*02c4*/ 	.word	0x00000c10
        /*02c8*/ 	.word	0x000000ff
        /*02cc*/ 	.word	0x000000a8
        /*02d0*/ 	.short	0x0100
        /*02d2*/ 	.byte	0x04
	.zero		1


	//   ....[25]....
        /*02d4*/ 	.word	0x00000c20
        /*02d8*/ 	.word	0x000000ff
        /*02dc*/ 	.word	0x000000c8
        /*02e0*/ 	.short	0x0100
        /*02e2*/ 	.byte	0x04
	.zero		1


	//   ....[26]....
        /*02e4*/ 	.word	0x00000d10
        /*02e8*/ 	.word	0x000000ff
        /*02ec*/ 	.word	0x000000d0
        /*02f0*/ 	.short	0x0100
        /*02f2*/ 	.byte	0x04
	.zero		1


	//   ....[27]....
        /*02f4*/ 	.word	0x00000d20
        /*02f8*/ 	.word	0x000000ff
        /*02fc*/ 	.word	0x000000e0
        /*0300*/ 	.short	0x0100
        /*0302*/ 	.byte	0x04
	.zero		1


	//   ....[28]....
        /*0304*/ 	.word	0x00000d30
        /*0308*/ 	.word	0x000000ff
        /*030c*/ 	.word	0x000000d8
        /*0310*/ 	.short	0x0100
        /*0312*/ 	.byte	0x04
	.zero		1


	//   ....[29]....
        /*0314*/ 	.word	0x00000d40
        /*0318*/ 	.word	0x000000ff
        /*031c*/ 	.word	0x000000e8
        /*0320*/ 	.short	0x0100
        /*0322*/ 	.byte	0x04
	.zero		1


	//   ....[30]....
        /*0324*/ 	.word	0x00000e40
        /*0328*/ 	.word	0x000000ff
        /*032c*/ 	.word	0x000000f0
        /*0330*/ 	.short	0x0100
        /*0332*/ 	.byte	0x06
	.zero		1


	//   ....[31]....
        /*0334*/ 	.word	0x00001a20
        /*0338*/ 	.word	0x00000000
        /*033c*/ 	.word	0x000000e0
        /*0340*/ 	.short	0x010a
        /*0342*/ 	.byte	0xff
	.zero		1


	//   ....[32]....
        /*0344*/ 	.word	0x00001a50
        /*0348*/ 	.word	0x00000000
        /*034c*/ 	.word	0x000000d0
        /*0350*/ 	.short	0x0101
        /*0352*/ 	.byte	0xff
	.zero		1


	//   ....[33]....
        /*0354*/ 	.word	0x00001b10
        /*0358*/ 	.word	0x000000ff
        /*035c*/ 	.word	0x00000010
        /*0360*/ 	.short	0x010a
        /*0362*/ 	.byte	0x04
	.zero		1


	//   ....[34]....
        /*0364*/ 	.word	0x00001be0
        /*0368*/ 	.word	0x000000ff
        /*036c*/ 	.word	0x00000010
        /*0370*/ 	.short	0x010a
        /*0372*/ 	.byte	0x07
	.zero		1


	//   ....[35]....
        /*0374*/ 	.word	0x00001d40
        /*0378*/ 	.word	0x000000ff
        /*037c*/ 	.word	0x00000010
        /*0380*/ 	.short	0x010a
        /*0382*/ 	.byte	0x04
	.zero		1


	//   ....[36]....
        /*0384*/ 	.word	0x00002110
        /*0388*/ 	.word	0x000000ff
        /*038c*/ 	.word	0x00000068
        /*0390*/ 	.short	0x0101
        /*0392*/ 	.byte	0x16
	.zero		1


	//   ....[37]....
        /*0394*/ 	.word	0x00002130
        /*0398*/ 	.word	0x000000ff
        /*039c*/ 	.word	0x00000010
        /*03a0*/ 	.short	0x010a
        /*03a2*/ 	.byte	0x04
	.zero		1


	//   ....[38]....
        /*03a4*/ 	.word	0x000021b0
        /*03a8*/ 	.word	0x000000ff
        /*03ac*/ 	.word	0x00000010
        /*03b0*/ 	.short	0x010a
        /*03b2*/ 	.byte	0x07
	.zero		1


	//   ....[39]....
        /*03b4*/ 	.word	0x000022f0
        /*03b8*/ 	.word	0x000000ff
        /*03bc*/ 	.word	0x00000010
        /*03c0*/ 	.short	0x010a
        /*03c2*/ 	.byte	0x04
	.zero		1


	//   ....[40]....
        /*03c4*/ 	.word	0x000026f0
        /*03c8*/ 	.word	0x00000003
        /*03cc*/ 	.word	0x00000070
        /*03d0*/ 	.short	0x010a
        /*03d2*/ 	.byte	0xff
	.zero		1


	//   ....[41]....
        /*03d4*/ 	.word	0x00002840
        /*03d8*/ 	.word	0x00000000
        /*03dc*/ 	.word	0x00000000
        /*03e0*/ 	.short	0x0101
        /*03e2*/ 	.byte	0xff
	.zero		1


	//   ....[42]....
        /*03e4*/ 	.word	0x00002e00
        /*03e8*/ 	.word	0x000000ff
        /*03ec*/ 	.word	0x00000000
        /*03f0*/ 	.short	0x010a
        /*03f2*/ 	.byte	0x04
	.zero		1


	//   ....[43]....
        /*03f4*/ 	.word	0x00002ea0
        /*03f8*/ 	.word	0x00000000
        /*03fc*/ 	.word	0x00000000
        /*0400*/ 	.short	0x010a
        /*0402*/ 	.byte	0xff
	.zero		1


	//   ....[44]....
        /*0404*/ 	.word	0x00002fd0
        /*0408*/ 	.word	0x00000000
        /*040c*/ 	.word	0x000000d0
        /*0410*/ 	.short	0x010a
        /*0412*/ 	.byte	0xff
	.zero		1


	//   ....[45]....
        /*0414*/ 	.word	0x00003040
        /*0418*/ 	.word	0x00000000
        /*041c*/ 	.word	0x00000000
        /*0420*/ 	.short	0x0101
        /*0422*/ 	.byte	0xff
	.zero		1


	//   ....[46]....
        /*0424*/ 	.word	0x00003060
        /*0428*/ 	.word	0x000000ff
        /*042c*/ 	.word	0x00000080
        /*0430*/ 	.short	0x010a
        /*0432*/ 	.byte	0x04
	.zero		1


	//   ....[47]....
        /*0434*/ 	.word	0x00003180
        /*0438*/ 	.word	0x00000000
        /*043c*/ 	.word	0x00000070
        /*0440*/ 	.short	0x010a
        /*0442*/ 	.byte	0xff
	.zero		1


	//   ....[48]....
        /*0444*/ 	.word	0x00003280
        /*0448*/ 	.word	0x00000000
        /*044c*/ 	.word	0x00000000
        /*0450*/ 	.short	0x0101
        /*0452*/ 	.byte	0xff
	.zero		1


	//   ....[49]....
        /*0454*/ 	.word	0x00003310
        /*0458*/ 	.word	0x000000ff
        /*045c*/ 	.word	0x00000080
        /*0460*/ 	.short	0x0106
        /*0462*/ 	.byte	0x04
	.zero		1


	//   ....[50]....
        /*0464*/ 	.word	0x00003330
        /*0468*/ 	.word	0x000000ff
        /*046c*/ 	.word	0x00000080
        /*0470*/ 	.short	0x010a
        /*0472*/ 	.byte	0x04
	.zero		1


	//   ....[51]....
        /*0474*/ 	.word	0x000033c0
        /*0478*/ 	.word	0x000000ff
        /*047c*/ 	.word	0x00000080
        /*0480*/ 	.short	0x0106
        /*0482*/ 	.byte	0x07
	.zero		1


	//   ....[52]....
        /*0484*/ 	.word	0x00003400
        /*0488*/ 	.word	0x00000000
        /*048c*/ 	.word	0x00000080
        /*0490*/ 	.short	0x010a
        /*0492*/ 	.byte	0xff
	.zero		1


	//   ....[53]....
        /*0494*/ 	.word	0x00003660
        /*0498*/ 	.word	0x000000ff
        /*049c*/ 	.word	0x00000008
        /*04a0*/ 	.short	0x010a
        /*04a2*/ 	.byte	0x05
	.zero		1


	//   ....[54]....
        /*04a4*/ 	.word	0x00003680
        /*04a8*/ 	.word	0x000000ff
        /*04ac*/ 	.word	0x00000008
        /*04b0*/ 	.short	0x010a
        /*04b2*/ 	.byte	0x05
	.zero		1


	//   ....[55]....
        /*04b4*/ 	.word	0x00003820
        /*04b8*/ 	.word	0x000000ff
        /*04bc*/ 	.word	0x00000008
        /*04c0*/ 	.short	0x010a
        /*04c2*/ 	.byte	0x05
	.zero		1


	//   ....[56]....
        /*04c4*/ 	.word	0x00003840
        /*04c8*/ 	.word	0x000000ff
        /*04cc*/ 	.word	0x00000008
        /*04d0*/ 	.short	0x010a
        /*04d2*/ 	.byte	0x05
	.zero		1


	//   ....[57]....
        /*04d4*/ 	.word	0x00003910
        /*04d8*/ 	.word	0x000000ff
        /*04dc*/ 	.word	0x00000000
        /*04e0*/ 	.short	0x0101
        /*04e2*/ 	.byte	0x04
	.zero		1


	//   ....[58]....
        /*04e4*/ 	.word	0x00003cd0
        /*04e8*/ 	.word	0x00000003
        /*04ec*/ 	.word	0x00000070
        /*04f0*/ 	.short	0x010a
        /*04f2*/ 	.byte	0xff
	.zero		1


	//   ....[59]....
        /*04f4*/ 	.word	0x00003d90
        /*04f8*/ 	.word	0x00000003
        /*04fc*/ 	.word	0x00000000
        /*0500*/ 	.short	0x0101
        /*0502*/ 	.byte	0xff
	.zero		1


	//   ....[60]....
        /*0504*/ 	.word	0x00003e80
        /*0508*/ 	.word	0x000000ff
        /*050c*/ 	.word	0x00000000
        /*0510*/ 	.short	0x010a
        /*0512*/ 	.byte	0x04
	.zero		1


	//   ....[61]....
        /*0514*/ 	.word	0x00003e90
        /*0518*/ 	.word	0x000000ff
        /*051c*/ 	.word	0x000000b0
        /*0520*/ 	.short	0x010a
        /*0522*/ 	.byte	0x07
	.zero		1


	//   ....[62]....
        /*0524*/ 	.word	0x00003f50
        /*0528*/ 	.word	0x000000ff
        /*052c*/ 	.word	0x00000000
        /*0530*/ 	.short	0x010a
        /*0532*/ 	.byte	0x05
	.zero		1


	//   ....[63]....
        /*0534*/ 	.word	0x000040a0
        /*0538*/ 	.word	0x000000ff
        /*053c*/ 	.word	0x00000000
        /*0540*/ 	.short	0x010a
        /*0542*/ 	.byte	0x07
	.zero		1


	//   ....[64]....
        /*0544*/ 	.word	0x00004810
        /*0548*/ 	.word	0x000000ff
        /*054c*/ 	.word	0x00000000
        /*0550*/ 	.short	0x010a
        /*0552*/ 	.byte	0x04
	.zero		1


	//   ....[65]....
        /*0554*/ 	.word	0x000048b0
        /*0558*/ 	.word	0x000000ff
        /*055c*/ 	.word	0x00000000
        /*0560*/ 	.short	0x010a
        /*0562*/ 	.byte	0x05
	.zero		1


	//   ....[66]....
        /*0564*/ 	.word	0x00004940
        /*0568*/ 	.word	0x000000ff
        /*056c*/ 	.word	0x00000000
        /*0570*/ 	.short	0x010a
        /*0572*/ 	.byte	0x05
	.zero		1


	//   ....[67]....
        /*0574*/ 	.word	0x000049e0
        /*0578*/ 	.word	0x00000002
        /*057c*/ 	.word	0x00000000
        /*0580*/ 	.short	0x010a
        /*0582*/ 	.byte	0xff
	.zero		1


	//   ....[68]....
        /*0584*/ 	.word	0x00004a20
        /*0588*/ 	.word	0x00000002
        /*058c*/ 	.word	0x00000000
        /*0590*/ 	.short	0x010a
        /*0592*/ 	.byte	0xff
	.zero		1


	//   ....[69]....
        /*0594*/ 	.word	0x00004aa0
        /*0598*/ 	.word	0x000000ff
        /*059c*/ 	.word	0x00000000
        /*05a0*/ 	.short	0x0101
        /*05a2*/ 	.byte	0x04
	.zero		1


	//   ....[70]....
        /*05a4*/ 	.word	0x00004ae0
        /*05a8*/ 	.word	0x000000ff
        /*05ac*/ 	.word	0x000000f0
        /*05b0*/ 	.short	0x010a
        /*05b2*/ 	.byte	0x3e
	.zero		1


	//   ....[71]....
        /*05b4*/ 	.word	0x00004b40
        /*05b8*/ 	.word	0x000000ff
        /*05bc*/ 	.word	0x00000000
        /*05c0*/ 	.short	0x0101
        /*05c2*/ 	.byte	0x04
	.zero		1


	//   ....[72]....
        /*05c4*/ 	.word	0x00005010
        /*05c8*/ 	.word	0x00000008
        /*05cc*/ 	.word	0x00000070
        /*05d0*/ 	.short	0x010a
        /*05d2*/ 	.byte	0xff
	.zero		1


	//   ....[73]....
        /*05d4*/ 	.word	0x00005180
        /*05d8*/ 	.word	0x00000000
        /*05dc*/ 	.word	0x00000000
        /*05e0*/ 	.short	0x0101
        /*05e2*/ 	.byte	0xff
	.zero		1


	//   ....[74]....
        /*05e4*/ 	.word	0x00005670
        /*05e8*/ 	.word	0x000000ff
        /*05ec*/ 	.word	0x00000068
        /*05f0*/ 	.short	0x010a
        /*05f2*/ 	.byte	0x15
	.zero		1


	//   ....[75]....
        /*05f4*/ 	.word	0x00005800
        /*05f8*/ 	.word	0x000000ff
        /*05fc*/ 	.word	0x00000040
        /*0600*/ 	.short	0x010a
        /*0602*/ 	.byte	0x15
	.zero		1


	//   ....[76]....
        /*0604*/ 	.word	0x00005960
        /*0608*/ 	.word	0x000000ff
        /*060c*/ 	.word	0x00000020
        /*0610*/ 	.short	0x010b
        /*0612*/ 	.byte	0x15
	.zero		1


	//   ....[77]....
        /*0614*/ 	.word	0x00005980
        /*0618*/ 	.word	0x000000ff
        /*061c*/ 	.word	0x00000000
        /*0620*/ 	.short	0x0101
        /*0622*/ 	.byte	0x06
	.zero		1


	//   ....[78]....
        /*0624*/ 	.word	0x00005990
        /*0628*/ 	.word	0x000000ff
        /*062c*/ 	.word	0x00000048
        /*0630*/ 	.short	0x010a
        /*0632*/ 	.byte	0x15
	.zero		1


	//   ....[79]....
        /*0634*/ 	.word	0x00005af0
        /*0638*/ 	.word	0x000000ff
        /*063c*/ 	.word	0x00000028
        /*0640*/ 	.short	0x010b
        /*0642*/ 	.byte	0x15
	.zero		1


	//   ....[80]....
        /*0644*/ 	.word	0x00005b00
        /*0648*/ 	.word	0x000000ff
        /*064c*/ 	.word	0x00000000
        /*0650*/ 	.short	0x0101
        /*0652*/ 	.byte	0x07
	.zero		1


	//   ....[81]....
        /*0654*/ 	.word	0x00005b10
        /*0658*/ 	.word	0x000000ff
        /*065c*/ 	.word	0x00000050
        /*0660*/ 	.short	0x010a
        /*0662*/ 	.byte	0x15
	.zero		1


	//   ....[82]....
        /*0664*/ 	.word	0x00005c60
        /*0668*/ 	.word	0x000000ff
        /*066c*/ 	.word	0x00000030
        /*0670*/ 	.short	0x010b
        /*0672*/ 	.byte	0x15
	.zero		1


	//   ....[83]....
        /*0674*/ 	.word	0x00005c80
        /*0678*/ 	.word	0x000000ff
        /*067c*/ 	.word	0x00000000
        /*0680*/ 	.short	0x0101
        /*0682*/ 	.byte	0x18
	.zero		1


	//   ....[84]....
        /*0684*/ 	.word	0x00005c90
        /*0688*/ 	.word	0x000000ff
        /*068c*/ 	.word	0x00000058
        /*0690*/ 	.short	0x010a
        /*0692*/ 	.byte	0x15
	.zero		1


	//   ....[85]....
        /*0694*/ 	.word	0x00005df0
        /*0698*/ 	.word	0x000000ff
        /*069c*/ 	.word	0x00000038
        /*06a0*/ 	.short	0x010b
        /*06a2*/ 	.byte	0x15
	.zero		1


	//   ....[86]....
        /*06a4*/ 	.word	0x00005e10
        /*06a8*/ 	.word	0x000000ff
        /*06ac*/ 	.word	0x00000000
        /*06b0*/ 	.short	0x0101
        /*06b2*/ 	.byte	0x10
	.zero		1


	//   ....[87]....
        /*06b4*/ 	.word	0x00005e20
        /*06b8*/ 	.word	0x000000ff
        /*06bc*/ 	.word	0x00000040
        /*06c0*/ 	.short	0x010a
        /*06c2*/ 	.byte	0x15
	.zero		1


	//   ....[88]....
        /*06c4*/ 	.word	0x00005f80
        /*06c8*/ 	.word	0x000000ff
        /*06cc*/ 	.word	0x00000020
        /*06d0*/ 	.short	0x010b
        /*06d2*/ 	.byte	0x15
	.zero		1


	//   ....[89]....
        /*06d4*/ 	.word	0x00005f90
        /*06d8*/ 	.word	0x000000ff
        /*06dc*/ 	.word	0x00000000
        /*06e0*/ 	.short	0x0101
        /*06e2*/ 	.byte	0x06
	.zero		1


	//   ....[90]....
        /*06e4*/ 	.word	0x00005fa0
        /*06e8*/ 	.word	0x000000ff
        /*06ec*/ 	.word	0x00000048
        /*06f0*/ 	.short	0x010a
        /*06f2*/ 	.byte	0x15
	.zero		1


	//   ....[91]....
        /*06f4*/ 	.word	0x00006100
        /*06f8*/ 	.word	0x000000ff
        /*06fc*/ 	.word	0x00000028
        /*0700*/ 	.short	0x010b
        /*0702*/ 	.byte	0x15
	.zero		1


	//   ....[92]....
        /*0704*/ 	.word	0x00006110
        /*0708*/ 	.word	0x000000ff
        /*070c*/ 	.word	0x00000000
        /*0710*/ 	.short	0x0101
        /*0712*/ 	.byte	0x07
	.zero		1


	//   ....[93]....
        /*0714*/ 	.word	0x00006120
        /*0718*/ 	.word	0x000000ff
        /*071c*/ 	.word	0x00000050
        /*0720*/ 	.short	0x010a
        /*0722*/ 	.byte	0x15
	.zero		1


	//   ....[94]....
        /*0724*/ 	.word	0x00006290
        /*0728*/ 	.word	0x000000ff
        /*072c*/ 	.word	0x00000030
        /*0730*/ 	.short	0x010b
        /*0732*/ 	.byte	0x15
	.zero		1


	//   ....[95]....
        /*0734*/ 	.word	0x000062a0
        /*0738*/ 	.word	0x000000ff
        /*073c*/ 	.word	0x00000000
        /*0740*/ 	.short	0x0101
        /*0742*/ 	.byte	0x18
	.zero		1


	//   ....[96]....
        /*0744*/ 	.word	0x000062b0
        /*0748*/ 	.word	0x000000ff
        /*074c*/ 	.word	0x00000058
        /*0750*/ 	.short	0x010a
        /*0752*/ 	.byte	0x15
	.zero		1


	//   ....[97]....
        /*0754*/ 	.word	0x000064a0
        /*0758*/ 	.word	0x000000ff
        /*075c*/ 	.word	0x00000038
        /*0760*/ 	.short	0x010b
        /*0762*/ 	.byte	0x15
	.zero		1


	//   ....[98]....
        /*0764*/ 	.word	0x000064b0
        /*0768*/ 	.word	0x000000ff
        /*076c*/ 	.word	0x00000000
        /*0770*/ 	.short	0x0101
        /*0772*/ 	.byte	0x10
	.zero		1


	//   ....[99]....
        /*0774*/ 	.word	0x000064d0
        /*0778*/ 	.word	0x000000ff
        /*077c*/ 	.word	0x00000040
        /*0780*/ 	.short	0x010a
        /*0782*/ 	.byte	0x15
	.zero		1


	//   ....[100]....
        /*0784*/ 	.word	0x000064f0
        /*0788*/ 	.word	0x000000ff
        /*078c*/ 	.word	0x00000048
        /*0790*/ 	.short	0x010a
        /*0792*/ 	.byte	0x15
	.zero		1


	//   ....[101]....
        /*0794*/ 	.word	0x00006510
        /*0798*/ 	.word	0x000000ff
        /*079c*/ 	.word	0x00000050
        /*07a0*/ 	.short	0x010a
        /*07a2*/ 	.byte	0x15
	.zero		1


	//   ....[102]....
        /*07a4*/ 	.word	0x00006560
        /*07a8*/ 	.word	0x00000002
        /*07ac*/ 	.word	0x00000058
        /*07b0*/ 	.short	0x010a
        /*07b2*/ 	.byte	0xff
	.zero		1


	//   ....[103]....
        /*07b4*/ 	.word	0x00006880
        /*07b8*/ 	.word	0x00000000
        /*07bc*/ 	.word	0x00000070
        /*07c0*/ 	.short	0x010a
        /*07c2*/ 	.byte	0xff
	.zero		1


	//   ....[104]....
        /*07c4*/ 	.word	0x00006950
        /*07c8*/ 	.word	0x00000000
        /*07cc*/ 	.word	0x00000000
        /*07d0*/ 	.short	0x0101
        /*07d2*/ 	.byte	0xff
	.zero		1


	//   ....[105]....
        /*07d4*/ 	.word	0x00007590
        /*07d8*/ 	.word	0x000000ff
        /*07dc*/ 	.word	0x00000020
        /*07e0*/ 	.short	0x010a
        /*07e2*/ 	.byte	0x2b
	.zero		1


	//   ....[106]....
        /*07e4*/ 	.word	0x000075c0
        /*07e8*/ 	.word	0x00000049
        /*07ec*/ 	.word	0x00000090
        /*07f0*/ 	.short	0x010a
        /*07f2*/ 	.byte	0xff
	.zero		1


	//   ....[107]....
        /*07f4*/ 	.word	0x000076b0
        /*07f8*/ 	.word	0x000000ff
        /*07fc*/ 	.word	0x00000020
        /*0800*/ 	.short	0x010a
        /*0802*/ 	.byte	0x2b
	.zero		1


	//   ....[108]....
        /*0804*/ 	.word	0x000077a0
        /*0808*/ 	.word	0x00000049
        /*080c*/ 	.word	0x00000090
        /*0810*/ 	.short	0x010a
        /*0812*/ 	.byte	0xff
	.zero		1


	//   ....[109]....
        /*0814*/ 	.word	0x00007f70
        /*0818*/ 	.word	0x00000000
        /*081c*/ 	.word	0x00000000
        /*0820*/ 	.short	0x0101
        /*0822*/ 	.byte	0xff
	.zero		1


	//   ....[110]....
        /*0824*/ 	.word	0x00007f80
        /*0828*/ 	.word	0x00000002
        /*082c*/ 	.word	0x00000020
        /*0830*/ 	.short	0x010a
        /*0832*/ 	.byte	0xff
	.zero		1


	//   ....[111]....
        /*0834*/ 	.word	0x00008060
        /*0838*/ 	.word	0x00000002
        /*083c*/ 	.word	0x00000020
        /*0840*/ 	.short	0x010a
        /*0842*/ 	.byte	0xff
	.zero		1


	//   ....[112]....
        /*0844*/ 	.word	0x000088c0
        /*0848*/ 	.word	0x00000015
        /*084c*/ 	.word	0x00000000
        /*0850*/ 	.short	0x0101
        /*0852*/ 	.byte	0xff
	.zero		1


	//   ....[113]....
        /*0854*/ 	.word	0x000088e0
        /*0858*/ 	.word	0x00000000
        /*085c*/ 	.word	0x00000020
        /*0860*/ 	.short	0x010a
        /*0862*/ 	.byte	0xff
	.zero		1


	//   ....[114]....
        /*0864*/ 	.word	0x000089b0
        /*0868*/ 	.word	0x00000000
        /*086c*/ 	.word	0x00000020
        /*0870*/ 	.short	0x010a
        /*0872*/ 	.byte	0xff
	.zero		1


	//   ....[115]....
        /*0874*/ 	.word	0x00009220
        /*0878*/ 	.word	0x00000015
        /*087c*/ 	.word	0x00000000
        /*0880*/ 	.short	0x0101
        /*0882*/ 	.byte	0xff
	.zero		1


	//   ....[116]....
        /*0884*/ 	.word	0x00009240
        /*0888*/ 	.word	0x00000000
        /*088c*/ 	.word	0x00000020
        /*0890*/ 	.short	0x010a
        /*0892*/ 	.byte	0xff
	.zero		1


	//   ....[117]....
        /*0894*/ 	.word	0x00009310
        /*0898*/ 	.word	0x00000000
        /*089c*/ 	.word	0x00000020
        /*08a0*/ 	.short	0x010a
        /*08a2*/ 	.byte	0xff
	.zero		1


	//   ....[118]....
        /*08a4*/ 	.word	0x00009bb0
        /*08a8*/ 	.word	0x00000015
        /*08ac*/ 	.word	0x00000000
        /*08b0*/ 	.short	0x0101
        /*08b2*/ 	.byte	0xff
	.zero		1


	//   ....[119]....
        /*08b4*/ 	.word	0x00009bd0
        /*08b8*/ 	.word	0x00000000
        /*08bc*/ 	.word	0x00000020
        /*08c0*/ 	.short	0x010a
        /*08c2*/ 	.byte	0xff
	.zero		1


	//   ....[120]....
        /*08c4*/ 	.word	0x00009ca0
        /*08c8*/ 	.word	0x00000000
        /*08cc*/ 	.word	0x00000020
        /*08d0*/ 	.short	0x010a
        /*08d2*/ 	.byte	0xff
	.zero		1


	//   ....[121]....
        /*08d4*/ 	.word	0x0000a580
        /*08d8*/ 	.word	0x00000015
        /*08dc*/ 	.word	0x00000000
        /*08e0*/ 	.short	0x0101
        /*08e2*/ 	.byte	0xff
	.zero		1


	//   ....[122]....
        /*08e4*/ 	.word	0x0000a5a0
        /*08e8*/ 	.word	0x00000000
        /*08ec*/ 	.word	0x00000020
        /*08f0*/ 	.short	0x010a
        /*08f2*/ 	.byte	0xff
	.zero		1


	//   ....[123]....
        /*08f4*/ 	.word	0x0000a670
        /*08f8*/ 	.word	0x00000000
        /*08fc*/ 	.word	0x00000020
        /*0900*/ 	.short	0x010a
        /*0902*/ 	.byte	0xff
	.zero		1


	//   ....[124]....
        /*0904*/ 	.word	0x0000af20
        /*0908*/ 	.word	0x00000015
        /*090c*/ 	.word	0x00000000
        /*0910*/ 	.short	0x0101
        /*0912*/ 	.byte	0xff
	.zero		1


	//   ....[125]....
        /*0914*/ 	.word	0x0000af40
        /*0918*/ 	.word	0x00000000
        /*091c*/ 	.word	0x00000020
        /*0920*/ 	.short	0x010a
        /*0922*/ 	.byte	0xff
	.zero		1


	//   ....[126]....
        /*0924*/ 	.word	0x0000b010
        /*0928*/ 	.word	0x00000000
        /*092c*/ 	.word	0x00000020
        /*0930*/ 	.short	0x010a
        /*0932*/ 	.byte	0xff
	.zero		1


	//   ....[127]....
        /*0934*/ 	.word	0x0000b8c0
        /*0938*/ 	.word	0x00000015
        /*093c*/ 	.word	0x00000000
        /*0940*/ 	.short	0x0101
        /*0942*/ 	.byte	0xff
	.zero		1


	//   ....[128]....
        /*0944*/ 	.word	0x0000b8e0
        /*0948*/ 	.word	0x00000000
        /*094c*/ 	.word	0x00000020
        /*0950*/ 	.short	0x010a
        /*0952*/ 	.byte	0xff
	.zero		1


	//   ....[129]....
        /*0954*/ 	.word	0x0000b9b0
        /*0958*/ 	.word	0x00000000
        /*095c*/ 	.word	0x00000020
        /*0960*/ 	.short	0x010a
        /*0962*/ 	.byte	0xff
	.zero		1


	//   ....[130]....
        /*0964*/ 	.word	0x0000bcc0
        /*0968*/ 	.word	0x00000049
        /*096c*/ 	.word	0x00000000
        /*0970*/ 	.short	0x0101
        /*0972*/ 	.byte	0xff
	.zero		1


	//   ....[131]....
        /*0974*/ 	.word	0x0000c260
        /*0978*/ 	.word	0x00000000
        /*097c*/ 	.word	0x00000000
        /*0980*/ 	.short	0x0101
        /*0982*/ 	.byte	0xff
	.zero		1


	//   ....[132]....
        /*0984*/ 	.word	0x0000c510
        /*0988*/ 	.word	0x000000ff
        /*098c*/ 	.word	0x00000000
        /*0990*/ 	.short	0x0101
        /*0992*/ 	.byte	0x04
	.zero		1


	//   ....[133]....
        /*0994*/ 	.word	0x0000c530
        /*0998*/ 	.word	0x00000000
        /*099c*/ 	.word	0x000000e0
        /*09a0*/ 	.short	0x010a
        /*09a2*/ 	.byte	0xff
	.zero		1


	//   ....[134]....
        /*09a4*/ 	.word	0x0000c590
        /*09a8*/ 	.word	0x00000000
        /*09ac*/ 	.word	0x00000010
        /*09b0*/ 	.short	0x010a
        /*09b2*/ 	.byte	0xff
	.zero		1


	//   ....[135]....
        /*09b4*/ 	.word	0x0000c5f0
        /*09b8*/ 	.word	0x00000000
        /*09bc*/ 	.word	0x00000010
        /*09c0*/ 	.short	0x010a
        /*09c2*/ 	.byte	0xff
	.zero		1


	//   ....[136]....
        /*09c4*/ 	.word	0x0000c640
        /*09c8*/ 	.word	0x00000003
        /*09cc*/ 	.word	0x00000070
        /*09d0*/ 	.short	0x010a
        /*09d2*/ 	.byte	0xff
	.zero		1


	//   ....[137]....
        /*09d4*/ 	.word	0x0000c6a0
        /*09d8*/ 	.word	0x00000000
        /*09dc*/ 	.word	0x00000000
        /*09e0*/ 	.short	0x010a
        /*09e2*/ 	.byte	0xff
	.zero		1


	//   ....[138]....
        /*09e4*/ 	.word	0x0000c6f0
        /*09e8*/ 	.word	0x00000000
        /*09ec*/ 	.word	0x000000d0
        /*09f0*/ 	.short	0x010a
        /*09f2*/ 	.byte	0xff
	.zero		1


	//   ....[139]....
        /*09f4*/ 	.word	0x0000c750
        /*09f8*/ 	.word	0x00000000
        /*09fc*/ 	.word	0x00000080
        /*0a00*/ 	.short	0x010a
        /*0a02*/ 	.byte	0xff
	.zero		1


	//   ....[140]....
        /*0a04*/ 	.word	0x0000c7a0
        /*0a08*/ 	.word	0x00000000
        /*0a0c*/ 	.word	0x00000070
        /*0a10*/ 	.short	0x010a
        /*0a12*/ 	.byte	0xff
	.zero		1


	//   ....[141]....
        /*0a14*/ 	.word	0x0000c800
        /*0a18*/ 	.word	0x00000000
        /*0a1c*/ 	.word	0x00000080
        /*0a20*/ 	.short	0x010a
        /*0a22*/ 	.byte	0xff
	.zero		1


	//   ....[142]....
        /*0a24*/ 	.word	0x0000c860
        /*0a28*/ 	.word	0x00000007
        /*0a2c*/ 	.word	0x00000008
        /*0a30*/ 	.short	0x010a
        /*0a32*/ 	.byte	0xff
	.zero		1


	//   ....[143]....
        /*0a34*/ 	.word	0x0000c950
        /*0a38*/ 	.word	0x00000005
        /*0a3c*/ 	.word	0x00000008
        /*0a40*/ 	.short	0x010a
        /*0a42*/ 	.byte	0xff
	.zero		1


	//   ....[144]....
        /*0a44*/ 	.word	0x0000c9a0
        /*0a48*/ 	.word	0x00000003
        /*0a4c*/ 	.word	0x00000070
        /*0a50*/ 	.short	0x010a
        /*0a52*/ 	.byte	0xff
	.zero		1


	//   ....[145]....
        /*0a54*/ 	.word	0x0000ca10
        /*0a58*/ 	.word	0x00000003
        /*0a5c*/ 	.word	0x000000b0
        /*0a60*/ 	.short	0x010a
        /*0a62*/ 	.byte	0xff
	.zero		1


	//   ....[146]....
        /*0a64*/ 	.word	0x0000ca70
        /*0a68*/ 	.word	0x00000003
        /*0a6c*/ 	.word	0x00000000
        /*0a70*/ 	.short	0x010a
        /*0a72*/ 	.byte	0xff
	.zero		1


	//   ....[147]....
        /*0a74*/ 	.word	0x0000cad0
        /*0a78*/ 	.word	0x00000002
        /*0a7c*/ 	.word	0x00000000
        /*0a80*/ 	.short	0x010a
        /*0a82*/ 	.byte	0xff
	.zero		1


	//   ....[148]....
        /*0a84*/ 	.word	0x0000cb30
        /*0a88*/ 	.word	0x00000002
        /*0a8c*/ 	.word	0x00000000
        /*0a90*/ 	.short	0x010a
        /*0a92*/ 	.byte	0xff
	.zero		1


	//   ....[149]....
        /*0a94*/ 	.word	0x0000cb90
        /*0a98*/ 	.word	0x00000002
        /*0a9c*/ 	.word	0x00000000
        /*0aa0*/ 	.short	0x010a
        /*0aa2*/ 	.byte	0xff
	.zero		1


	//   ....[150]....
        /*0aa4*/ 	.word	0x0000cbf0
        /*0aa8*/ 	.word	0x00000002
        /*0aac*/ 	.word	0x000000f0
        /*0ab0*/ 	.short	0x010a
        /*0ab2*/ 	.byte	0xff
	.zero		1


	//   ....[151]....
        /*0ab4*/ 	.word	0x0000cc40
        /*0ab8*/ 	.word	0x00000008
        /*0abc*/ 	.word	0x00000070
        /*0ac0*/ 	.short	0x010a
        /*0ac2*/ 	.byte	0xff
	.zero		1


	//   ....[152]....
        /*0ac4*/ 	.word	0x0000cca0
        /*0ac8*/ 	.word	0x00000000
        /*0acc*/ 	.word	0x00000068
        /*0ad0*/ 	.short	0x010a
        /*0ad2*/ 	.byte	0xff
	.zero		1


	//   ....[153]....
        /*0ad4*/ 	.word	0x0000cd00
        /*0ad8*/ 	.word	0x00000000
        /*0adc*/ 	.word	0x00000040
        /*0ae0*/ 	.short	0x010a
        /*0ae2*/ 	.byte	0xff
	.zero		1


	//   ....[154]....
        /*0ae4*/ 	.word	0x0000cd60
        /*0ae8*/ 	.word	0x00000000
        /*0aec*/ 	.word	0x00000048
        /*0af0*/ 	.short	0x010a
        /*0af2*/ 	.byte	0xff
	.zero		1


	//   ....[155]....
        /*0af4*/ 	.word	0x0000cdc0
        /*0af8*/ 	.word	0x00000000
        /*0afc*/ 	.word	0x00000050
        /*0b00*/ 	.short	0x010a
        /*0b02*/ 	.byte	0xff
	.zero		1


	//   ....[156]....
        /*0b04*/ 	.word	0x0000ce20
        /*0b08*/ 	.word	0x00000000
        /*0b0c*/ 	.word	0x00000058
        /*0b10*/ 	.short	0x010a
        /*0b12*/ 	.byte	0xff
	.zero		1


	//   ....[157]....
        /*0b14*/ 	.word	0x0000ce80
        /*0b18*/ 	.word	0x00000000
        /*0b1c*/ 	.word	0x00000040
        /*0b20*/ 	.short	0x010a
        /*0b22*/ 	.byte	0xff
	.zero		1


	//   ....[158]....
        /*0b24*/ 	.word	0x0000cee0
        /*0b28*/ 	.word	0x00000000
        /*0b2c*/ 	.word	0x00000048
        /*0b30*/ 	.short	0x010a
        /*0b32*/ 	.byte	0xff
	.zero		1


	//   ....[159]....
        /*0b34*/ 	.word	0x0000cf40
        /*0b38*/ 	.word	0x00000000
        /*0b3c*/ 	.word	0x00000050
        /*0b40*/ 	.short	0x010a
        /*0b42*/ 	.byte	0xff
	.zero		1


	//   ....[160]....
        /*0b44*/ 	.word	0x0000cfa0
        /*0b48*/ 	.word	0x00000000
        /*0b4c*/ 	.word	0x00000058
        /*0b50*/ 	.short	0x010a
        /*0b52*/ 	.byte	0xff
	.zero		1


	//   ....[161]....
        /*0b54*/ 	.word	0x0000d000
        /*0b58*/ 	.word	0x00000000
        /*0b5c*/ 	.word	0x00000040
        /*0b60*/ 	.short	0x010a
        /*0b62*/ 	.byte	0xff
	.zero		1


	//   ....[162]....
        /*0b64*/ 	.word	0x0000d060
        /*0b68*/ 	.word	0x00000000
        /*0b6c*/ 	.word	0x00000048
        /*0b70*/ 	.short	0x010a
        /*0b72*/ 	.byte	0xff
	.zero		1


	//   ....[163]....
        /*0b74*/ 	.word	0x0000d0c0
        /*0b78*/ 	.word	0x00000002
        /*0b7c*/ 	.word	0x00000050
        /*0b80*/ 	.short	0x010a
        /*0b82*/ 	.byte	0xff
	.zero		1


	//   ....[164]....
        /*0b84*/ 	.word	0x0000d110
        /*0b88*/ 	.word	0x00000000
        /*0b8c*/ 	.word	0x00000070
        /*0b90*/ 	.short	0x010a
        /*0b92*/ 	.byte	0xff
	.zero		1


	//   ....[165]....
        /*0b94*/ 	.word	0x0000d170
        /*0b98*/ 	.word	0x00000002
        /*0b9c*/ 	.word	0x00000020
        /*0ba0*/ 	.short	0x010a
        /*0ba2*/ 	.byte	0xff
	.zero		1


	//   ....[166]....
        /*0ba4*/ 	.word	0x0000d1c0
        /*0ba8*/ 	.word	0x00000049
        /*0bac*/ 	.word	0x00000090
        /*0bb0*/ 	.short	0x010a
        /*0bb2*/ 	.byte	0xff
	.zero		1


	//   ....[167]....
        /*0bb4*/ 	.word	0x0000d210
        /*0bb8*/ 	.word	0x00000002
        /*0bbc*/ 	.word	0x00000020
        /*0bc0*/ 	.short	0x010a
        /*0bc2*/ 	.byte	0xff
	.zero		1


	//   ....[168]....
        /*0bc4*/ 	.word	0x0000d260
        /*0bc8*/ 	.word	0x00000000
        /*0bcc*/ 	.word	0x00000020
        /*0bd0*/ 	.short	0x010a
        /*0bd2*/ 	.byte	0xff
	.zero		1


	//   ....[169]....
        /*0bd4*/ 	.word	0x0000d2b0
        /*0bd8*/ 	.word	0x00000000
        /*0bdc*/ 	.word	0x00000020
        /*0be0*/ 	.short	0x010a
        /*0be2*/ 	.byte	0xff
	.zero		1


	//   ....[170]....
        /*0be4*/ 	.word	0x0000d300
        /*0be8*/ 	.word	0x00000000
        /*0bec*/ 	.word	0x00000020
        /*0bf0*/ 	.short	0x010a
        /*0bf2*/ 	.byte	0xff
	.zero		1


	//   ....[171]....
        /*0bf4*/ 	.word	0x0000d350
        /*0bf8*/ 	.word	0x00000000
        /*0bfc*/ 	.word	0x00000020
        /*0c00*/ 	.short	0x010a
        /*0c02*/ 	.byte	0xff
	.zero		1


	//   ....[172]....
        /*0c04*/ 	.word	0x0000d3a0
        /*0c08*/ 	.word	0x00000000
        /*0c0c*/ 	.word	0x00000020
        /*0c10*/ 	.short	0x010a
        /*0c12*/ 	.byte	0xff
	.zero		1


	//   ....[173]....
        /*0c14*/ 	.word	0x0000d3f0
        /*0c18*/ 	.word	0x00000000
        /*0c1c*/ 	.word	0x00000020
        /*0c20*/ 	.short	0x010a
        /*0c22*/ 	.byte	0xff
	.zero		1


	//----- nvinfo : EIATTR_NUM_MBARRIERS
	.align		4
.L_47:
        /*0c24*/ 	.byte	0x03, 0x38
        /*0c26*/ 	.short	0x001f


	//----- nvinfo : EIATTR_EXIT_INSTR_OFFSETS
	.align		4
        /*0c28*/ 	.byte	0x04, 0x1c
        /*0c2a*/ 	.short	(.L_49 - .L_48)


	//   ....[0]....
.L_48:
        /*0c2c*/ 	.word	0x00002ed0


	//   ....[1]....
        /*0c30*/ 	.word	0x000033d0


	//   ....[2]....
        /*0c34*/ 	.word	0x00003430


	//   ....[3]....
        /*0c38*/ 	.word	0x00004d80


	//   ....[4]....
        /*0c3c*/ 	.word	0x00006590


	//   ....[5]....
        /*0c40*/ 	.word	0x000065d0


	//   ....[6]....
        /*0c44*/ 	.word	0x0000c400


	//   ....[7]....
        /*0c48*/ 	.word	0x0000c480


	//   ....[8]....
        /*0c4c*/ 	.word	0x0000c4b0


	//   ....[9]....
        /*0c50*/ 	.word	0x0000c520


	//----- nvinfo : EIATTR_MAX_THREADS
	.align		4
.L_49:
        /*0c54*/ 	.byte	0x04, 0x05
        /*0c56*/ 	.short	(.L_51 - .L_50)
.L_50:
        /*0c58*/ 	.word	0x00000100
        /*0c5c*/ 	.word	0x00000001
        /*0c60*/ 	.word	0x00000001


	//----- nvinfo : EIATTR_CRS_STACK_SIZE
	.align		4
.L_51:
        /*0c64*/ 	.byte	0x04, 0x1e
        /*0c66*/ 	.short	(.L_53 - .L_52)
.L_52:
        /*0c68*/ 	.word	0x00000000


	//----- nvinfo : EIATTR_CBANK_PARAM_SIZE
	.align		4
.L_53:
        /*0c6c*/ 	.byte	0x03, 0x19
        /*0c6e*/ 	.short	0x0800


	//----- nvinfo : EIATTR_PARAM_CBANK
	.align		4
        /*0c70*/ 	.byte	0x04, 0x0a
        /*0c72*/ 	.short	(.L_55 - .L_54)
	.align		4
.L_54:
        /*0c74*/ 	.word	index@(.nv.constant0._ZN7cutlass13device_kernelINS_4gemm6kernel13GemmUniversalIN4cute5tupleIJiiiiEEENS1_10collective13CollectiveMmaINS1_35MainloopSm100TmaUmmaWarpSpecializedILi2ELi2ELi4ENS5_IJNS4_1CILi4EEENSA_ILi1EEESC_EEEEENS5_IJNSA_ILi256EEENSA_ILi128EEESG_EEENS_10tfloat32_tENS5_IJlSC_lEEESI_SJ_NS4_8TiledMMAINS4_8MMA_AtomIJNS4_23SM100_MMA_TF32_2x1SM_SSISI_SI_fLi256ELi128ELNS4_4UMMA5MajorE0ELSO_0ELNSN_7ScaleInE0ELSP_0EEEEEENS4_6LayoutINS5_IJSC_SC_SC_EEENS5_IJNSA_ILi0EEESU_SU_EEEEENS5_IJNS4_10UnderscoreESX_SX_EEEEENS4_18SM100_TMA_2SM_LOADENS4_14ComposedLayoutINS4_7SwizzleILi3ELi4ELi3EEENS4_18smem_ptr_flag_bitsILi32EEENSS_INS5_IJNSA_ILi8EEENSA_ILi32EEEEEENS5_IJS17_SC_EEEEEEEvNS4_8identityENS4_28SM100_TMA_2SM_LOAD_MULTICASTES1B_vS1C_EENS_8epilogue10collective18CollectiveEpilogueINS1F_23Sm100TmaWarpSpecializedILi4ELi2ELi16ELb1ELb0EEEJNS5_IJSG_SG_SG_EEENS5_IJNSS_ISG_SC_EENSS_INSA_ILi16EEESC_EEEEESI_SJ_SI_SJ_NS1F_6fusion15FusionCallbacksIS1J_NS1P_17LinearCombinationISI_fSI_fLNS_15FloatRoundStyleE2EEES1K_S1O_JEEENS4_5SM1004TMEM4LOAD26SM100_TMEM_LOAD_32dp32b16xENS4_13SM90_TMA_LOADENS11_INS12_ILi2ELi4ELi3EEES15_NSS_INS5_IJS16_S1M_EEENS5_IJS1M_SC_EEEEEEENS4_39AutoVectorizingCopyWithAssumedAlignmentILi128EEENS4_14SM90_TMA_STOREES24_S26_S26_EEEvvEEEEvNT_6ParamsE)
        /*0c78*/ 	.short	0x0380
        /*0c7a*/ 	.short	0x0800


	//----- nvinfo : EIATTR_SW_WAR
	.align		4
.L_55:
        /*0c7c*/ 	.byte	0x04, 0x36
        /*0c7e*/ 	.short	(.L_57 - .L_56)
.L_56:
        /*0c80*/ 	.word	0x00000008
.L_57:


//--------------------- .nv.callgraph             --------------------------
	.section	.nv.callgraph,"",@"SHT_CUDA_CALLGRAPH"
	.align	4
	.sectionentsize	8
	.align		4
        /*0000*/ 	.word	0x00000000
	.align		4
        /*0004*/ 	.word	0xffffffff
	.align		4
        /*0008*/ 	.word	index@(_ZN7cutlass13device_kernelINS_4gemm6kernel13GemmUniversalIN4cute5tupleIJiiiiEEENS1_10collective13CollectiveMmaINS1_35MainloopSm100TmaUmmaWarpSpecializedILi2ELi2ELi4ENS5_IJNS4_1CILi4EEENSA_ILi1EEESC_EEEEENS5_IJNSA_ILi256EEENSA_ILi128EEESG_EEENS_10tfloat32_tENS5_IJlSC_lEEESI_SJ_NS4_8TiledMMAINS4_8MMA_AtomIJNS4_23SM100_MMA_TF32_2x1SM_SSISI_SI_fLi256ELi128ELNS4_4UMMA5MajorE0ELSO_0ELNSN_7ScaleInE0ELSP_0EEEEEENS4_6LayoutINS5_IJSC_SC_SC_EEENS5_IJNSA_ILi0EEESU_SU_EEEEENS5_IJNS4_10UnderscoreESX_SX_EEEEENS4_18SM100_TMA_2SM_LOADENS4_14ComposedLayoutINS4_7SwizzleILi3ELi4ELi3EEENS4_18smem_ptr_flag_bitsILi32EEENSS_INS5_IJNSA_ILi8EEENSA_ILi32EEEEEENS5_IJS17_SC_EEEEEEEvNS4_8identityENS4_28SM100_TMA_2SM_LOAD_MULTICASTES1B_vS1C_EENS_8epilogue10collective18CollectiveEpilogueINS1F_23Sm100TmaWarpSpecializedILi4ELi2ELi16ELb1ELb0EEEJNS5_IJSG_SG_SG_EEENS5_IJNSS_ISG_SC_EENSS_INSA_ILi16EEESC_EEEEESI_SJ_SI_SJ_NS1F_6fusion15FusionCallbacksIS1J_NS1P_17LinearCombinationISI_fSI_fLNS_15FloatRoundStyleE2EEES1K_S1O_JEEENS4_5SM1004TMEM4LOAD26SM100_TMEM_LOAD_32dp32b16xENS4_13SM90_TMA_LOADENS11_INS12_ILi2ELi4ELi3EEES15_NSS_INS5_IJS16_S1M_EEENS5_IJS1M_SC_EEEEEEENS4_39AutoVectorizingCopyWithAssumedAlignmentILi128EEENS4_14SM90_TMA_STOREES24_S26_S26_EEEvvEEEEvNT_6ParamsE)
	.align		4
        /*000c*/ 	.word	index@(__assertfail)
	.align		4
        /*0010*/ 	.word	0x00000000
	.align		4
        /*0014*/ 	.word	0xfffffffe
	.align		4
        /*0018*/ 	.word	0x00000000
	.align		4
        /*001c*/ 	.word	0xfffffffd
	.align		4
        /*0020*/ 	.word	0x00000000
	.align		4
        /*0024*/ 	.word	0xfffffffc


//--------------------- .nv.constant4             --------------------------
	.section	.nv.constant4,"a",@progbits
	.align	8
	.align		8
.nv.constant4:
        /*0000*/ 	.dword	__assertfail
	.align		8
        /*0008*/ 	.dword	__unnamed_1
	.align		8
        /*0010*/ 	.dword	__unnamed_2
	.align		8
        /*0018*/ 	.dword	_ZN40_INTERNAL_b40407ec_4_k_cu_eefa1076_292454cuda3std3__45__cpo5beginE
	.align		8
        /*0020*/ 	.dword	_ZN40_INTERNAL_b40407ec_4_k_cu_eefa1076_292454cuda3std3__45__cpo3endE
	.align		8
        /*0028*/ 	.dword	_ZN40_INTERNAL_b40407ec_4_k_cu_eefa1076_292454cuda3std3__45__cpo6cbeginE
	.align		8
        /*0030*/ 	.dword	_ZN40_INTERNAL_b40407ec_4_k_cu_eefa1076_292454cuda3std3__45__cpo4cendE
	.align		8
        /*0038*/ 	.dword	_ZN40_INTERNAL_b40407ec_4_k_cu_eefa1076_292454cuda3std3__442_GLOBAL__N__b40407ec_4_k_cu_eefa1076_292456ignoreE
	.align		8
        /*0040*/ 	.dword	_ZN40_INTERNAL_b40407ec_4_k_cu_eefa1076_292454cuda3std3__419piecewise_constructE
	.align		8
        /*0048*/ 	.dword	_ZN40_INTERNAL_b40407ec_4_k_cu_eefa1076_292454cuda3std3__48in_placeE
	.align		8
        /*0050*/ 	.dword	_ZN40_INTERNAL_b40407ec_4_k_cu_eefa1076_292454cuda3std6ranges3__45__cpo4swapE
	.align		8
        /*0058*/ 	.dword	_ZN40_INTERNAL_b40407ec_4_k_cu_eefa1076_292454cuda3std6ranges3__45__cpo9iter_moveE
	.align		8
        /*0060*/ 	.dword	_ZN40_INTERNAL_b40407ec_4_k_cu_eefa1076_292454cute7productE
	.align		8
        /*0068*/ 	.dword	_ZN40_INTERNAL_b40407ec_4_k_cu_eefa1076_292454cute1_E
	.align		8
        /*0070*/ 	.dword	$str$25
	.align		8
        /*0078*/ 	.dword	$str$26
	.align		8
        /*0080*/ 	.dword	$str$27
	.align		8
        /*0088*/ 	.dword	$str$28


//--------------------- .text._ZN7cutlass13device_kernelINS_4gemm6kernel13GemmUniversalIN4cute5tupleIJiiiiEEENS1_10collective13CollectiveMmaINS1_35MainloopSm100TmaUmmaWarpSpecializedILi2ELi2ELi4ENS5_IJNS4_1CILi4EEENSA_ILi1EEESC_EEEEENS5_IJNSA_ILi256EEENSA_ILi128EEESG_EEENS_10tfloat32_tENS5_IJlSC_lEEESI_SJ_NS4_8TiledMMAINS4_8MMA_AtomIJNS4_23SM100_MMA_TF32_2x1SM_SSISI_SI_fLi256ELi128ELNS4_4UMMA5MajorE0ELSO_0ELNSN_7ScaleInE0ELSP_0EEEEEENS4_6LayoutINS5_IJSC_SC_SC_EEENS5_IJNSA_ILi0EEESU_SU_EEEEENS5_IJNS4_10UnderscoreESX_SX_EEEEENS4_18SM100_TMA_2SM_LOADENS4_14ComposedLayoutINS4_7SwizzleILi3ELi4ELi3EEENS4_18smem_ptr_flag_bitsILi32EEENSS_INS5_IJNSA_ILi8EEENSA_ILi32EEEEEENS5_IJS17_SC_EEEEEEEvNS4_8identityENS4_28SM100_TMA_2SM_LOAD_MULTICASTES1B_vS1C_EENS_8epilogue10collective18CollectiveEpilogueINS1F_23Sm100TmaWarpSpecializedILi4ELi2ELi16ELb1ELb0EEEJNS5_IJSG_SG_SG_EEENS5_IJNSS_ISG_SC_EENSS_INSA_ILi16EEESC_EEEEESI_SJ_SI_SJ_NS1F_6fusion15FusionCallbacksIS1J_NS1P_17LinearCombinationISI_fSI_fLNS_15FloatRoundStyleE2EEES1K_S1O_JEEENS4_5SM1004TMEM4LOAD26SM100_TMEM_LOAD_32dp32b16xENS4_13SM90_TMA_LOADENS11_INS12_ILi2ELi4ELi3EEES15_NSS_INS5_IJS16_S1M_EEENS5_IJS1M_SC_EEEEEEENS4_39AutoVectorizingCopyWithAssumedAlignmentILi128EEENS4_14SM90_TMA_STOREES24_S26_S26_EEEvvEEEEvNT_6ParamsE --------------------------
	.section	.text._ZN7cutlass13device_kernelINS_4gemm6kernel13GemmUniversalIN4cute5tupleIJiiiiEEENS1_10collective13CollectiveMmaINS1_35MainloopSm100TmaUmmaWarpSpecializedILi2ELi2ELi4ENS5_IJNS4_1CILi4EEENSA_ILi1EEESC_EEEEENS5_IJNSA_ILi256EEENSA_ILi128EEESG_EEENS_10tfloat32_tENS5_IJlSC_lEEESI_SJ_NS4_8TiledMMAINS4_8MMA_AtomIJNS4_23SM100_MMA_TF32_2x1SM_SSISI_SI_fLi256ELi128ELNS4_4UMMA5MajorE0ELSO_0ELNSN_7ScaleInE0ELSP_0EEEEEENS4_6LayoutINS5_IJSC_SC_SC_EEENS5_IJNSA_ILi0EEESU_SU_EEEEENS5_IJNS4_10UnderscoreESX_SX_EEEEENS4_18SM100_TMA_2SM_LOADENS4_14ComposedLayoutINS4_7SwizzleILi3ELi4ELi3EEENS4_18smem_ptr_flag_bitsILi32EEENSS_INS5_IJNSA_ILi8EEENSA_ILi32EEEEEENS5_IJS17_SC_EEEEEEEvNS4_8identityENS4_28SM100_TMA_2SM_LOAD_MULTICASTES1B_vS1C_EENS_8epilogue10collective18CollectiveEpilogueINS1F_23Sm100TmaWarpSpecializedILi4ELi2ELi16ELb1ELb0EEEJNS5_IJSG_SG_SG_EEENS5_IJNSS_ISG_SC_EENSS_INSA_ILi16EEESC_EEEEESI_SJ_SI_SJ_NS1F_6fusion15FusionCallbacksIS1J_NS1P_17LinearCombinationISI_fSI_fLNS_15FloatRoundStyleE2EEES1K_S1O_JEEENS4_5SM1004TMEM4LOAD26SM100_TMEM_LOAD_32dp32b16xENS4_13SM90_TMA_LOADENS11_INS12_ILi2ELi4ELi3EEES15_NSS_INS5_IJS16_S1M_EEENS5_IJS1M_SC_EEEEEEENS4_39AutoVectorizingCopyWithAssumedAlignmentILi128EEENS4_14SM90_TMA_STOREES24_S26_S26_EEEvvEEEEvNT_6ParamsE,"ax",@progbits
	.align	128
.text._ZN7cutlass13device_kernelINS_4gemm6kernel13GemmUniversalIN4cute5tupleIJiiiiEEENS1_10collective13CollectiveMmaINS1_35MainloopSm100TmaUmmaWarpSpecializedILi2ELi2ELi4ENS5_IJNS4_1CILi4EEENSA_ILi1EEESC_EEEEENS5_IJNSA_ILi256EEENSA_ILi128EEESG_EEENS_10tfloat32_tENS5_IJlSC_lEEESI_SJ_NS4_8TiledMMAINS4_8MMA_AtomIJNS4_23SM100_MMA_TF32_2x1SM_SSISI_SI_fLi256ELi128ELNS4_4UMMA5MajorE0ELSO_0ELNSN_7ScaleInE0ELSP_0EEEEEENS4_6LayoutINS5_IJSC_SC_SC_EEENS5_IJNSA_ILi0EEESU_SU_EEEEENS5_IJNS4_10UnderscoreESX_SX_EEEEENS4_18SM100_TMA_2SM_LOADENS4_14ComposedLayoutINS4_7SwizzleILi3ELi4ELi3EEENS4_18smem_ptr_flag_bitsILi32EEENSS_INS5_IJNSA_ILi8EEENSA_ILi32EEEEEENS5_IJS17_SC_EEEEEEEvNS4_8identityENS4_28SM100_TMA_2SM_LOAD_MULTICASTES1B_vS1C_EENS_8epilogue10collective18CollectiveEpilogueINS1F_23Sm100TmaWarpSpecializedILi4ELi2ELi16ELb1ELb0EEEJNS5_IJSG_SG_SG_EEENS5_IJNSS_ISG_SC_EENSS_INSA_ILi16EEESC_EEEEESI_SJ_SI_SJ_NS1F_6fusion15FusionCallbacksIS1J_NS1P_17LinearCombinationISI_fSI_fLNS_15FloatRoundStyleE2EEES1K_S1O_JEEENS4_5SM1004TMEM4LOAD26SM100_TMEM_LOAD_32dp32b16xENS4_13SM90_TMA_LOADENS11_INS12_ILi2ELi4ELi3EEES15_NSS_INS5_IJS16_S1M_EEENS5_IJS1M_SC_EEEEEEENS4_39AutoVectorizingCopyWithAssumedAlignmentILi128EEENS4_14SM90_TMA_STOREES24_S26_S26_EEEvvEEEEvNT_6ParamsE:
        .type           _ZN7cutlass13device_kernelINS_4gemm6kernel13GemmUniversalIN4cute5tupleIJiiiiEEENS1_10collective13CollectiveMmaINS1_35MainloopSm100TmaUmmaWarpSpecializedILi2ELi2ELi4ENS5_IJNS4_1CILi4EEENSA_ILi1EEESC_EEEEENS5_IJNSA_ILi256EEENSA_ILi128EEESG_EEENS_10tfloat32_tENS5_IJlSC_lEEESI_SJ_NS4_8TiledMMAINS4_8MMA_AtomIJNS4_23SM100_MMA_TF32_2x1SM_SSISI_SI_fLi256ELi128ELNS4_4UMMA5MajorE0ELSO_0ELNSN_7ScaleInE0ELSP_0EEEEEENS4_6LayoutINS5_IJSC_SC_SC_EEENS5_IJNSA_ILi0EEESU_SU_EEEEENS5_IJNS4_10UnderscoreESX_SX_EEEEENS4_18SM100_TMA_2SM_LOADENS4_14ComposedLayoutINS4_7SwizzleILi3ELi4ELi3EEENS4_18smem_ptr_flag_bitsILi32EEENSS_INS5_IJNSA_ILi8EEENSA_ILi32EEEEEENS5_IJS17_SC_EEEEEEEvNS4_8identityENS4_28SM100_TMA_2SM_LOAD_MULTICASTES1B_vS1C_EENS_8epilogue10collective18CollectiveEpilogueINS1F_23Sm100TmaWarpSpecializedILi4ELi2ELi16ELb1ELb0EEEJNS5_IJSG_SG_SG_EEENS5_IJNSS_ISG_SC_EENSS_INSA_ILi16EEESC_EEEEESI_SJ_SI_SJ_NS1F_6fusion15FusionCallbacksIS1J_NS1P_17LinearCombinationISI_fSI_fLNS_15FloatRoundStyleE2EEES1K_S1O_JEEENS4_5SM1004TMEM4LOAD26SM100_TMEM_LOAD_32dp32b16xENS4_13SM90_TMA_LOADENS11_INS12_ILi2ELi4ELi3EEES15_NSS_INS5_IJS16_S1M_EEENS5_IJS1M_SC_EEEEEEENS4_39AutoVectorizingCopyWithAssumedAlignmentILi128EEENS4_14SM90_TMA_STOREES24_S26_S26_EEEvvEEEEvNT_6ParamsE,@function
        .size           _ZN7cutlass13device_kernelINS_4gemm6kernel13GemmUniversalIN4cute5tupleIJiiiiEEENS1_10collective13CollectiveMmaINS1_35MainloopSm100TmaUmmaWarpSpecializedILi2ELi2ELi4ENS5_IJNS4_1CILi4EEENSA_ILi1EEESC_EEEEENS5_IJNSA_ILi256EEENSA_ILi128EEESG_EEENS_10tfloat32_tENS5_IJlSC_lEEESI_SJ_NS4_8TiledMMAINS4_8MMA_AtomIJNS4_23SM100_MMA_TF32_2x1SM_SSISI_SI_fLi256ELi128ELNS4_4UMMA5MajorE0ELSO_0ELNSN_7ScaleInE0ELSP_0EEEEEENS4_6LayoutINS5_IJSC_SC_SC_EEENS5_IJNSA_ILi0EEESU_SU_EEEEENS5_IJNS4_10UnderscoreESX_SX_EEEEENS4_18SM100_TMA_2SM_LOADENS4_14ComposedLayoutINS4_7SwizzleILi3ELi4ELi3EEENS4_18smem_ptr_flag_bitsILi32EEENSS_INS5_IJNSA_ILi8EEENSA_ILi32EEEEEENS5_IJS17_SC_EEEEEEEvNS4_8identityENS4_28SM100_TMA_2SM_LOAD_MULTICASTES1B_vS1C_EENS_8epilogue10collective18CollectiveEpilogueINS1F_23Sm100TmaWarpSpecializedILi4ELi2ELi16ELb1ELb0EEEJNS5_IJSG_SG_SG_EEENS5_IJNSS_ISG_SC_EENSS_INSA_ILi16EEESC_EEEEESI_SJ_SI_SJ_NS1F_6fusion15FusionCallbacksIS1J_NS1P_17LinearCombinationISI_fSI_fLNS_15FloatRoundStyleE2EEES1K_S1O_JEEENS4_5SM1004TMEM4LOAD26SM100_TMEM_LOAD_32dp32b16xENS4_13SM90_TMA_LOADENS11_INS12_ILi2ELi4ELi3EEES15_NSS_INS5_IJS16_S1M_EEENS5_IJS1M_SC_EEEEEEENS4_39AutoVectorizingCopyWithAssumedAlignmentILi128EEENS4_14SM90_TMA_STOREES24_S26_S26_EEEvvEEEEvNT_6ParamsE,(.L_x_239 - _ZN7cutlass13device_kernelINS_4gemm6kernel13GemmUniversalIN4cute5tupleIJiiiiEEENS1_10collective13CollectiveMmaINS1_35MainloopSm100TmaUmmaWarpSpecializedILi2ELi2ELi4ENS5_IJNS4_1CILi4EEENSA_ILi1EEESC_EEEEENS5_IJNSA_ILi256EEENSA_ILi128EEESG_EEENS_10tfloat32_tENS5_IJlSC_lEEESI_SJ_NS4_8TiledMMAINS4_8MMA_AtomIJNS4_23SM100_MMA_TF32_2x1SM_SSISI_SI_fLi256ELi128ELNS4_4UMMA5MajorE0ELSO_0ELNSN_7ScaleInE0ELSP_0EEEEEENS4_6LayoutINS5_IJSC_SC_SC_EEENS5_IJNSA_ILi0EEESU_SU_EEEEENS5_IJNS4_10UnderscoreESX_SX_EEEEENS4_18SM100_TMA_2SM_LOADENS4_14ComposedLayoutINS4_7SwizzleILi3ELi4ELi3EEENS4_18smem_ptr_flag_bitsILi32EEENSS_INS5_IJNSA_ILi8EEENSA_ILi32EEEEEENS5_IJS17_SC_EEEEEEEvNS4_8identityENS4_28SM100_TMA_2SM_LOAD_MULTICASTES1B_vS1C_EENS_8epilogue10collective18CollectiveEpilogueINS1F_23Sm100TmaWarpSpecializedILi4ELi2ELi16ELb1ELb0EEEJNS5_IJSG_SG_SG_EEENS5_IJNSS_ISG_SC_EENSS_INSA_ILi16EEESC_EEEEESI_SJ_SI_SJ_NS1F_6fusion15FusionCallbacksIS1J_NS1P_17LinearCombinationISI_fSI_fLNS_15FloatRoundStyleE2EEES1K_S1O_JEEENS4_5SM1004TMEM4LOAD26SM100_TMEM_LOAD_32dp32b16xENS4_13SM90_TMA_LOADENS11_INS12_ILi2ELi4ELi3EEES15_NSS_INS5_IJS16_S1M_EEENS5_IJS1M_SC_EEEEEEENS4_39AutoVectorizingCopyWithAssumedAlignmentILi128EEENS4_14SM90_TMA_STOREES24_S26_S26_EEEvvEEEEvNT_6ParamsE)
        .other          _ZN7cutlass13device_kernelINS_4gemm6kernel13GemmUniversalIN4cute5tupleIJiiiiEEENS1_10collective13CollectiveMmaINS1_35MainloopSm100TmaUmmaWarpSpecializedILi2ELi2ELi4ENS5_IJNS4_1CILi4EEENSA_ILi1EEESC_EEEEENS5_IJNSA_ILi256EEENSA_ILi128EEESG_EEENS_10tfloat32_tENS5_IJlSC_lEEESI_SJ_NS4_8TiledMMAINS4_8MMA_AtomIJNS4_23SM100_MMA_TF32_2x1SM_SSISI_SI_fLi256ELi128ELNS4_4UMMA5MajorE0ELSO_0ELNSN_7ScaleInE0ELSP_0EEEEEENS4_6LayoutINS5_IJSC_SC_SC_EEENS5_IJNSA_ILi0EEESU_SU_EEEEENS5_IJNS4_10UnderscoreESX_SX_EEEEENS4_18SM100_TMA_2SM_LOADENS4_14ComposedLayoutINS4_7SwizzleILi3ELi4ELi3EEENS4_18smem_ptr_flag_bitsILi32EEENSS_INS5_IJNSA_ILi8EEENSA_ILi32EEEEEENS5_IJS17_SC_EEEEEEEvNS4_8identityENS4_28SM100_TMA_2SM_LOAD_MULTICASTES1B_vS1C_EENS_8epilogue10collective18CollectiveEpilogueINS1F_23Sm100TmaWarpSpecializedILi4ELi2ELi16ELb1ELb0EEEJNS5_IJSG_SG_SG_EEENS5_IJNSS_ISG_SC_EENSS_INSA_ILi16EEESC_EEEEESI_SJ_SI_SJ_NS1F_6fusion15FusionCallbacksIS1J_NS1P_17LinearCombinationISI_fSI_fLNS_15FloatRoundStyleE2EEES1K_S1O_JEEENS4_5SM1004TMEM4LOAD26SM100_TMEM_LOAD_32dp32b16xENS4_13SM90_TMA_LOADENS11_INS12_ILi2ELi4ELi3EEES15_NSS_INS5_IJS16_S1M_EEENS5_IJS1M_SC_EEEEEEENS4_39AutoVectorizingCopyWithAssumedAlignmentILi128EEENS4_14SM90_TMA_STOREES24_S26_S26_EEEvvEEEEvNT_6ParamsE,@"STO_CUDA_ENTRY STV_DEFAULT"
_ZN7cutlass13device_kernelINS_4gemm6kernel13GemmUniversalIN4cute5tupleIJiiiiEEENS1_10collective13CollectiveMmaINS1_35MainloopSm100TmaUmmaWarpSpecializedILi2ELi2ELi4ENS5_IJNS4_1CILi4EEENSA_ILi1EEESC_EEEEENS5_IJNSA_ILi256EEENSA_ILi128EEESG_EEENS_10tfloat32_tENS5_IJlSC_lEEESI_SJ_NS4_8TiledMMAINS4_8MMA_AtomIJNS4_23SM100_MMA_TF32_2x1SM_SSISI_SI_fLi256ELi128ELNS4_4UMMA5MajorE0ELSO_0ELNSN_7ScaleInE0ELSP_0EEEEEENS4_6LayoutINS5_IJSC_SC_SC_EEENS5_IJNSA_ILi0EEESU_SU_EEEEENS5_IJNS4_10UnderscoreESX_SX_EEEEENS4_18SM100_TMA_2SM_LOADENS4_14ComposedLayoutINS4_7SwizzleILi3ELi4ELi3EEENS4_18smem_ptr_flag_bitsILi32EEENSS_INS5_IJNSA_ILi8EEENSA_ILi32EEEEEENS5_IJS17_SC_EEEEEEEvNS4_8identityENS4_28SM100_TMA_2SM_LOAD_MULTICASTES1B_vS1C_EENS_8epilogue10collective18CollectiveEpilogueINS1F_23Sm100TmaWarpSpecializedILi4ELi2ELi16ELb1ELb0EEEJNS5_IJSG_SG_SG_EEENS5_IJNSS_ISG_SC_EENSS_INSA_ILi16EEESC_EEEEESI_SJ_SI_SJ_NS1F_6fusion15FusionCallbacksIS1J_NS1P_17LinearCombinationISI_fSI_fLNS_15FloatRoundStyleE2EEES1K_S1O_JEEENS4_5SM1004TMEM4LOAD26SM100_TMEM_LOAD_32dp32b16xENS4_13SM90_TMA_LOADENS11_INS12_ILi2ELi4ELi3EEES15_NSS_INS5_IJS16_S1M_EEENS5_IJS1M_SC_EEEEEEENS4_39AutoVectorizingCopyWithAssumedAlignmentILi128EEENS4_14SM90_TMA_STOREES24_S26_S26_EEEvvEEEEvNT_6ParamsE:
[----:B------:R-:W1:Y:S01]  /*0000*/  LDC R1, c[0x0][0x37c] ;  /* 0x0000df00ff017b82 */ /* 0x000e620000000800 */
[----:B------:R-:W2:Y:S01]  /*0010*/  S2R R66, SR_TID.X ;  /* 0x0000000000427919 */ /* 0x000ea20000002100 */
[----:B------:R-:W3:Y:S06]  /*0020*/  LDCU.64 UR8, c[0x0][0x890] ;  /* 0x00011200ff0877ac */ /* 0x000eec0008000a00 */
[----:B------:R-:W4:Y:S01]  /*0030*/  S2UR UR62, SR_CgaCtaId ;  /* 0x00000000003e79c3 */ /* 0x000f220000008800 */
[----:B------:R-:W-:Y:S02]  /*0040*/  PRMT R52, RZ, 0x7610, R52 ;  /* 0x00007610ff347816 */ /* 0x000fe40000000034 */
[----:B------:R-:W-:Y:S01]  /*0050*/  ELECT P1, URZ, PT ;  /* 0x0000000000ff782f */ /* 0x000fe20003820000 */
[----:B---3--:R-:W-:-:S04]  /*0060*/  UISETP.NE.U32.AND UP0, UPT, UR8, URZ, UPT ;  /* 0x000000ff0800728c */ /* 0x008fc8000bf05070 */
[----:B------:R-:W-:Y:S02]  /*0070*/  UISETP.NE.AND.EX UP0, UPT, UR9, URZ, UPT, UP0 ;  /* 0x000000ff0900728c */ /* 0x000fe4000bf05300 */
[----:B----4-:R-:W-:Y:S02]  /*0080*/  ULOP3.LUT UR5, UR62, 0x1, URZ, 0xc0, !UPT ;  /* 0x000000013e057892 */ /* 0x010fe4000f8ec0ff */
[----:B------:R-:W-:Y:S01]  /*0090*/  ULOP3.LUT UR4, UR62, 0x1, URZ, 0x3c, !UPT ;  /* 0x000000013e047892 */ /* 0x000fe2000f8e3cff */
[----:B--2---:R-:W-:-:S03]  /*00a0*/  SHF.R.U32.HI R53, RZ, 0x5, R66 ;  /* 0x00000005ff357819 */ /* 0x004fc60000011642 */
[----:B------:R-:W-:Y:S02]  /*00b0*/  IMAD.U32 R2, RZ, RZ, UR5 ;  /* 0x00000005ff027e24 */ /* 0x000fe4000f8e00ff */
[----:B------:R-:W2:Y:S02]  /*00c0*/  SHFL.IDX PT, R0, R53, RZ, 0x1f ;  /* 0x00001fff35007589 */ /* 0x000ea400000e0000 */
[----:B--2---:R-:W-:Y:S01]  /*00d0*/  R2UR UR20, R0 ;  /* 0x00000000001472ca */ /* 0x004fe200000e0000 */
[----:B------:R-:W-:Y:S01]  /*00e0*/  IMAD.U32 R0, RZ, RZ, UR4 ;  /* 0x00000004ff007e24 */ /* 0x000fe2000f8e00ff */
[----:B-1----:R-:W-:-:S13]  /*00f0*/  BRA.U UP0, `(.L_x_0) ;  /* 0x0000000100307547 */ /* 0x002fda000b800000 */
[----:B------:R-:W1:Y:S02]  /*0100*/  LDCU.64 UR4, c[0x0][0x888] ;  /* 0x00011100ff0477ac */ /* 0x000e640008000a00 */
[----:B-1----:R-:W-:-:S04]  /*0110*/  UISETP.NE.U32.AND UP0, UPT, UR4, URZ, UPT ;  /* 0x000000ff0400728c */ /* 0x002fc8000bf05070 */
[----:B------:R-:W-:-:S09]  /*0120*/  UISETP.NE.AND.EX UP0, UPT, UR5, URZ, UPT, UP0 ;  /* 0x000000ff0500728c */ /* 0x000fd2000bf05300 */
[----:B------:R-:W-:Y:S05]  /*0130*/  BRA.U !UP0, `(.L_x_1) ;  /* 0x0000000108147547 */ /* 0x000fea000b800000 */
[----:B------:R-:W1:Y:S01]  /*0140*/  LDC.64 R4, c[0x0][0x888] ;  /* 0x00022200ff047b82 */ /* 0x000e620000000a00 */
[----:B------:R-:W1:Y:S02]  /*0150*/  LDCU.64 UR4, c[0x0][0x358] ;  /* 0x00006b00ff0477ac */ /* 0x000e640008000a00 */
[----:B-1----:R1:W5:Y:S01]  /*0160*/  LDG.E R27, desc[UR4][R4.64] ;  /* 0x00000004041b7981 */ /* 0x002362000c1e1900 */
[----:B------:R-:W-:Y:S01]  /*0170*/  HFMA2 R52, -RZ, RZ, 0, 5.9604644775390625e-08 ;  /* 0x00000001ff347431 */ /* 0x000fe200000001ff */
[----:B------:R-:W-:Y:S05]  /*0180*/  BRA `(.L_x_0) ;  /* 0x00000000000c7947 */ /* 0x000fea0003800000 */
.L_x_1:
[----:B------:R-:W1:Y:S01]  /*0190*/  LDCU UR4, c[0x0][0x880] ;  /* 0x00011000ff0477ac */ /* 0x000e620008000800 */
[----:B------:R-:W-:Y:S01]  /*01a0*/  HFMA2 R52, -RZ, RZ, 0, 5.9604644775390625e-08 ;  /* 0x00000001ff347431 */ /* 0x000fe200000001ff */
[----:B-1----:R-:W-:-:S07]  /*01b0*/  MOV R27, UR4 ;  /* 0x00000004001b7c02 */ /* 0x002fce0008000f00 */
.L_x_0:
[----:B------:R-:W2:Y:S02]  /*01c0*/  LDCU.64 UR4, c[0x0][0x8b0] ;  /* 0x00011600ff0477ac */ /* 0x000ea40008000a00 */
[----:B--2---:R-:W-:-:S04]  /*01d0*/  UISETP.NE.U32.AND UP0, UPT, UR4, URZ, UPT ;  /* 0x000000ff0400728c */ /* 0x004fc8000bf05070 */
[----:B------:R-:W-:-:S09]  /*01e0*/  UISETP.NE.AND.EX UP0, UPT, UR5, URZ, UPT, UP0 ;  /* 0x000000ff0500728c */ /* 0x000fd2000bf05300 */
[----:B------:R-:W-:Y:S05]  /*01f0*/  BRA.U UP0, `(.L_x_2) ;  /* 0x0000000100287547 */ /* 0x000fea000b800000 */
[----:B------:R-:W2:Y:S02]  /*0200*/  LDCU.64 UR4, c[0x0][0x8a8] ;  /* 0x00011500ff0477ac */ /* 0x000ea40008000a00 */
[----:B--2---:R-:W-:-:S04]  /*0210*/  UISETP.NE.U32.AND UP0, UPT, UR4, URZ, UPT ;  /* 0x000000ff0400728c */ /* 0x004fc8000bf05070 */
[----:B------:R-:W-:-:S09]  /*0220*/  UISETP.NE.AND.EX UP0, UPT, UR5, URZ, UPT, UP0 ;  /* 0x000000ff0500728c */ /* 0x000fd2000bf05300 */
[----:B------:R-:W-:Y:S05]  /*0230*/  BRA.U !UP0, `(.L_x_3) ;  /* 0x0000000108107547 */ /* 0x000fea000b800000 */
[----:B------:R-:W2:Y:S01]  /*0240*/  LDC.64 R24, c[0x0][0x8a8] ;  /* 0x00022a00ff187b82 */ /* 0x000ea20000000a00 */
[----:B------:R-:W2:Y:S02]  /*0250*/  LDCU.64 UR4, c[0x0][0x358] ;  /* 0x00006b00ff0477ac */ /* 0x000ea40008000a00 */
[----:B--2---:R2:W5:Y:S01]  /*0260*/  LDG.E R24, desc[UR4][R24.64] ;  /* 0x0000000418187981 */ /* 0x004562000c1e1900 */
[----:B------:R-:W-:Y:S05]  /*0270*/  BRA `(.L_x_2) ;  /* 0x0000000000087947 */ /* 0x000fea0003800000 */
.L_x_3:
[----:B------:R-:W2:Y:S02]  /*0280*/  LDCU UR4, c[0x0][0x8a0] ;  /* 0x00011400ff0477ac */ /* 0x000ea40008000800 */
[----:B--2---:R-:W-:Y:S02]  /*0290*/  MOV R24, UR4 ;  /* 0x0000000400187c02 */ /* 0x004fe40008000f00 */
.L_x_2:
[----:B------:R-:W-:Y:S01]  /*02a0*/  IMAD.U32 R3, RZ, RZ, UR20 ;  /* 0x00000014ff037e24 */ /* 0x000fe2000f8e00ff */
[----:B------:R-:W-:Y:S04]  /*02b0*/  BSSY.RECONVERGENT B0, `(.L_x_4) ;  /* 0x000000c000007945 */ /* 0x000fe80003800200 */
[C---:B------:R-:W-:Y:S02]  /*02c0*/  ISETP.NE.OR P2, PT, R3.reuse, 0x1, !P1 ;  /* 0x000000010300780c */ /* 0x040fe40004f45670 */
[----:B------:R-:W-:-:S11]  /*02d0*/  ISETP.NE.OR P0, PT, R3, 0x3, !P1 ;  /* 0x000000030300780c */ /* 0x000fd60004f05670 */
[----:B------:R-:W-:Y:S05]  /*02e0*/  @P2 BRA `(.L_x_5) ;  /* 0x0000000000202947 */ /* 0x000fea0003800000 */
[----:B------:R-:W3:Y:S02]  /*02f0*/  LDCU.64 UR4, c[0x0][0x348] ;  /* 0x00006900ff0477ac */ /* 0x000ee40008000a00 */
[----:B---3--:R-:W-:Y:S02]  /*0300*/  UIADD3 UR6, UP1, UPT, UR4, 0x80, URZ ;  /* 0x0000008004067890 */ /* 0x008fe4000ff3e0ff */
[----:B------:R-:W-:Y:S02]  /*0310*/  UIADD3 UR4, UP0, UPT, UR4, 0x180, URZ ;  /* 0x0000018004047890 */ /* 0x000fe4000ff1e0ff */
[----:B------:R-:W-:Y:S02]  /*0320*/  UIADD3.X UR7, UPT, UPT, URZ, UR5, URZ, UP1, !UPT ;  /* 0x00000005ff077290 */ /* 0x000fe40008ffe4ff */
[----:B------:R-:W-:-:S07]  /*0330*/  UIADD3.X UR5, UPT, UPT, URZ, UR5, URZ, UP0, !UPT ;  /* 0x00000005ff057290 */ /* 0x000fce00087fe4ff */
[----:B------:R3:W-:Y:S02]  /*0340*/  UTMACCTL.PF [UR6] ;  /* 0x00000000060079b9 */ /* 0x0007e40008040000 */
[----:B------:R3:W-:Y:S02]  /*0350*/  UTMACCTL.PF [UR4] ;  /* 0x00000000040079b9 */ /* 0x0007e40008040000 */
[----:B---3--:R-:W-:Y:S01]  /*0360*/  NOP ;  /* 0x0000000000007918 */ /* 0x008fe20000000000 */
.L_x_5:
[----:B------:R-:W-:Y:S05]  /*0370*/  BSYNC.RECONVERGENT B0 ;  /* 0x0000000000007941 */ /* 0x000fea0003800200 */
.L_x_4:
[----:B------:R-:W-:Y:S04]  /*0380*/  BSSY.RECONVERGENT B0, `(.L_x_6) ;  /* 0x000000a000007945 */ /* 0x000fe80003800200 */
        /* <DEDUP_REMOVED lines=9> */
.L_x_7:
[----:B------:R-:W-:Y:S05]  /*0420*/  BSYNC.RECONVERGENT B0 ;  /* 0x0000000000007941 */ /* 0x000fea0003800200 */
.L_x_6:
[----:B------:R-:W3:Y:S01]  /*0430*/  LDCU.64 UR4, c[0x0][0x888] ;  /* 0x00011100ff0477ac */ /* 0x000ee20008000a00 */
[----:B------:R-:W-:Y:S02]  /*0440*/  UISETP.EQ.U32.AND UP2, UPT, UR8, URZ, UPT ;  /* 0x000000ff0800728c */ /* 0x000fe4000bf42070 */
[----:B------:R-:W-:Y:S02]  /*0450*/  UPLOP3.LUT UP4, UPT, UPT, UPT, UPT, 0x80, 0x8 ;  /* 0x000000000008789c */ /* 0x000fe40003f8f070 */
[----:B---3--:R-:W-:-:S04]  /*0460*/  UISETP.NE.U32.AND UP0, UPT, UR4, URZ, UPT ;  /* 0x000000ff0400728c */ /* 0x008fc8000bf05070 */
[----:B------:R-:W-:-:S04]  /*0470*/  UISETP.NE.AND.EX UP1, UPT, UR5, URZ, UPT, UP0 ;  /* 0x000000ff0500728c */ /* 0x000fc8000bf25300 */
[----:B------:R-:W-:-:S04]  /*0480*/  UISETP.EQ.OR.EX UP3, UPT, UR9, URZ, !UP1, UP2 ;  /* 0x000000ff0900728c */ /* 0x000fc8000cf62720 */
[----:B------:R-:W-:-:S06]  /*0490*/  UP2UR UR4, UPR, URZ, 0x8 ;  /* 0x00000008ff047883 */ /* 0x000fcc0008000000 */
[----:B------:R-:W-:Y:S01]  /*04a0*/  MOV R56, UR4 ;  /* 0x0000000400387c02 */ /* 0x000fe20008000f00 */
[----:B------:R-:W-:Y:S06]  /*04b0*/  BRA.U !UP3, `(.L_x_8) ;  /* 0x000000010b207547 */ /* 0x000fec000b800000 */
[----:B------:R-:W-:Y:S01]  /*04c0*/  UISETP.NE.U32.AND UP2, UPT, UR8, URZ, UPT ;  /* 0x000000ff0800728c */ /* 0x000fe2000bf45070 */
[----:B-----5:R-:W-:Y:S01]  /*04d0*/  FSETP.NEU.AND P0, PT, R27, RZ, PT ;  /* 0x000000ff1b00720b */ /* 0x020fe20003f0d000 */
[----:B------:R-:W-:Y:S02]  /*04e0*/  USEL UR4, URZ, 0xffffffff, UP1 ;  /* 0xffffffffff047887 */ /* 0x000fe40008800000 */
[----:B------:R-:W-:-:S10]  /*04f0*/  UISETP.NE.AND.EX UP2, UPT, UR9, URZ, UPT, UP2 ;  /* 0x000000ff0900728c */ /* 0x000fd4000bf45320 */
[----:B------:R-:W-:Y:S01]  /*0500*/  VOTEU.ANY UP0, P0 ;  /* 0x0000000000ff7886 */ /* 0x000fe20000000100 */
[----:B------:R-:W-:-:S04]  /*0510*/  @!UP2 USEL UR4, URZ, 0xffffffff, UP0 ;  /* 0xffffffffff04a887 */ /* 0x000fc80008000000 */
[----:B------:R-:W-:-:S04]  /*0520*/  ULOP3.LUT UR4, UR4, 0x1, URZ, 0xc0, !UPT ;  /* 0x0000000104047892 */ /* 0x000fc8000f8ec0ff */
[----:B------:R-:W-:-:S11]  /*0530*/  UISETP.NE.U32.AND UP4, UPT, UR4, 0x1, UPT ;  /* 0x000000010400788c */ /* 0x000fd6000bf85070 */
.L_x_8:
[----:B------:R-:W3:Y:S01]  /*0540*/  SHFL.IDX PT, R3, R53, RZ, 0x1f ;  /* 0x00001fff35037589 */ /* 0x000ee200000e0000 */
[----:B------:R-:W-:Y:S01]  /*0550*/  R2UR UR4, R2 ;  /* 0x00000000020472ca */ /* 0x000fe200000e0000 */
[----:B------:R-:W-:-:S04]  /*0560*/  UISETP.NE.AND UP0, UPT, UR20, 0x2, UPT ;  /* 0x000000021400788c */ /* 0x000fc8000bf05270 */
[----:B------:R-:W-:-:S08]  /*0570*/  USEL UR47, URZ, 0x1, UP0 ;  /* 0x00000001ff2f7887 */ /* 0x000fd00008000000 */
[----:B------:R-:W-:-:S06]  /*0580*/  UISETP.EQ.AND UP2, UPT, UR4, URZ, !UP0 ;  /* 0x000000ff0400728c */ /* 0x000fcc000c742270 */
[----:B------:R-:W-:Y:S02]  /*0590*/  PLOP3.LUT P4, PT, P1, PT, UP2, 0x80, 0x8 ;  /* 0x000000000008781c */ /* 0x000fe40000f8f028 */
[----:B---3--:R-:W-:-:S13]  /*05a0*/  ISETP.NE.AND P0, PT, R3, RZ, PT ;  /* 0x000000ff0300720c */ /* 0x008fda0003f05270 */
[----:B------:R-:W-:Y:S05]  /*05b0*/  @P0 BRA `(.L_x_9) ;  /* 0x0000000000440947 */ /* 0x000fea0003800000 */
[----:B------:R-:W-:Y:S01]  /*05c0*/  UMOV UR4, 0x400 ;  /* 0x0000040000047882 */ /* 0x000fe20000000000 */
[----:B------:R-:W-:Y:S01]  /*05d0*/  UMOV UR8, 0x1 ;  /* 0x0000000100087882 */ /* 0x000fe20000000000 */
[----:B------:R-:W-:Y:S01]  /*05e0*/  UMOV UR6, 0x2 ;  /* 0x0000000200067882 */ /* 0x000fe20000000000 */
[----:B------:R-:W-:Y:S02]  /*05f0*/  ULEA UR4, UR62, UR4, 0x18 ;  /* 0x000000043e047291 */ /* 0x000fe4000f8ec0ff */
[----:B------:R-:W-:-:S04]  /*0600*/  UIADD3 UR8, UPT, UPT, -UR8, 0x100000, URZ ;  /* 0x0010000008087890 */ /* 0x000fc8000fffe1ff */
[----:B------:R-:W-:Y:S02]  /*0610*/  USHF.L.U32 UR9, UR8, 0xb, URZ ;  /* 0x0000000b08097899 */ /* 0x000fe400080006ff */
[----:B------:R-:W-:Y:S02]  /*0620*/  USHF.L.U32 UR8, UR8, 0x1, URZ ;  /* 0x0000000108087899 */ /* 0x000fe400080006ff */
[----:B------:R-:W-:-:S04]  /*0630*/  UIADD3 UR6, UPT, UPT, -UR6, 0x100000, URZ ;  /* 0x0010000006067890 */ /* 0x000fc8000fffe1ff */
[----:B------:R-:W-:Y:S02]  /*0640*/  USHF.L.U32 UR7, UR6, 0xb, URZ ;  /* 0x0000000b06077899 */ /* 0x000fe400080006ff */
[----:B------:R-:W-:Y:S01]  /*0650*/  USHF.L.U32 UR6, UR6, 0x1, URZ ;  /* 0x0000000106067899 */ /* 0x000fe200080006ff */
[----:B------:R-:W-:Y:S01]  /*0660*/  ELECT P0, URZ, PT ;  /* 0x0000000000ff782f */ /* 0x000fe20003800000 */
[----:B------:R-:W3:Y:S02]  /*0670*/  FENCE.VIEW.ASYNC.S ;  /* 0x00000000000073c6 */ /* 0x000ee40000000000 */
[----:B---3--:R3:W4:Y:S08]  /*0680*/  SYNCS.EXCH.64 URZ, [UR4], UR8 ;  /* 0x0000000804ff75b2 */ /* 0x0087300008000100 */
[----:B------:R3:W1:Y:S01]  /*0690*/  SYNCS.EXCH.64 URZ, [UR4+0x10], UR6 ;  /* 0x0000100604ff75b2 */ /* 0x0006620008000100 */
[----:B------:R3:W1:Y:S01]  /*06a0*/  SYNCS.EXCH.64 URZ, [UR4+0x8], UR8 ;  /* 0x0000080804ff75b2 */ /* 0x0006620008000100 */
[----:B------:R3:W1:Y:S01]  /*06b0*/  SYNCS.EXCH.64 URZ, [UR4+0x18], UR6 ;  /* 0x0000180604ff75b2 */ /* 0x0006620008000100 */
[----:B------:R-:W-:Y:S01]  /*06c0*/  NOP ;  /* 0x0000000000007918 */ /* 0x000fe20000000000 */
.L_x_9:
[----:B------:R-:W2:Y:S01]  /*06d0*/  SHFL.IDX PT, R3, R53, RZ, 0x1f ;  /* 0x00001fff35037589 */ /* 0x000ea200000e0000 */
[----:B------:R-:W-:Y:S01]  /*06e0*/  NOP ;  /* 0x0000000000007918 */ /* 0x000fe20000000000 */
[----:B--2---:R-:W-:-:S13]  /*06f0*/  ISETP.NE.AND P0, PT, R3, 0x1, PT ;  /* 0x000000010300780c */ /* 0x004fda0003f05270 */
[----:B------:R-:W-:Y:S05]  /*0700*/  @P0 BRA `(.L_x_10) ;  /* 0x0000000000540947 */ /* 0x000fea0003800000 */
[----:B---3--:R-:W-:Y:S01]  /*0710*/  UMOV UR4, 0x400 ;  /* 0x0000040000047882 */ /* 0x008fe20000000000 */
        /* <DEDUP_REMOVED lines=10> */
[----:B------:R-:W2:Y:S02]  /*07c0*/  FENCE.VIEW.ASYNC.S ;  /* 0x00000000000073c6 */ /* 0x000ea40000000000 */
[----:B--2---:R2:W3:Y:S08]  /*07d0*/  SYNCS.EXCH.64 URZ, [UR4+0x20], UR8 ;  /* 0x0000200804ff75b2 */ /* 0x0044f00008000100 */
[----:B------:R2:W1:Y:S01]  /*07e0*/  SYNCS.EXCH.64 URZ, [UR4+0x40], UR6 ;  /* 0x0000400604ff75b2 */ /* 0x0004620008000100 */
[----:B------:R2:W1:Y:S01]  /*07f0*/  SYNCS.EXCH.64 URZ, [UR4+0x28], UR8 ;  /* 0x0000280804ff75b2 */ /* 0x0004620008000100 */
[----:B------:R2:W1:Y:S01]  /*0800*/  SYNCS.EXCH.64 URZ, [UR4+0x48], UR6 ;  /* 0x0000480604ff75b2 */ /* 0x0004620008000100 */
[----:B------:R2:W1:Y:S01]  /*0810*/  SYNCS.EXCH.64 URZ, [UR4+0x30], UR8 ;  /* 0x0000300804ff75b2 */ /* 0x0004620008000100 */
[----:B------:R2:W1:Y:S01]  /*0820*/  SYNCS.EXCH.64 URZ, [UR4+0x50], UR6 ;  /* 0x0000500604ff75b2 */ /* 0x0004620008000100 */
[----:B------:R2:W1:Y:S01]  /*0830*/  SYNCS.EXCH.64 URZ, [UR4+0x38], UR8 ;  /* 0x0000380804ff75b2 */ /* 0x0004620008000100 */
[----:B------:R2:W1:Y:S01]  /*0840*/  SYNCS.EXCH.64 URZ, [UR4+0x58], UR6 ;  /* 0x0000580604ff75b2 */ /* 0x0004620008000100 */
[----:B------:R-:W-:Y:S01]  /*0850*/  NOP ;  /* 0x0000000000007918 */ /* 0x000fe20000000000 */
.L_x_10:
[----:B------:R-:W4:Y:S01]  /*0860*/  SHFL.IDX PT, R3, R53, RZ, 0x1f ;  /* 0x00001fff35037589 */ /* 0x000f2200000e0000 */
[----:B------:R-:W-:Y:S01]  /*0870*/  NOP ;  /* 0x0000000000007918 */ /* 0x000fe20000000000 */
[----:B----4-:R-:W-:-:S13]  /*0880*/  ISETP.NE.AND P0, PT, R3, 0x3, PT ;  /* 0x000000030300780c */ /* 0x010fda0003f05270 */
[----:B------:R-:W-:Y:S05]  /*0890*/  @P0 BRA `(.L_x_11) ;  /* 0x00000000002c0947 */ /* 0x000fea0003800000 */
[----:B--23--:R-:W-:Y:S01]  /*08a0*/  UMOV UR6, 0x400 ;  /* 0x0000040000067882 */ /* 0x00cfe20000000000 */
[----:B------:R-:W-:Y:S01]  /*08b0*/  UMOV UR4, 0x20 ;  /* 0x0000002000047882 */ /* 0x000fe20000000000 */
[----:B------:R-:W-:Y:S02]  /*08c0*/  ULEA UR6, UR62, UR6, 0x18 ;  /* 0x000000063e067291 */ /* 0x000fe4000f8ec0ff */
[----:B------:R-:W-:-:S04]  /*08d0*/  UIADD3 UR4, UPT, UPT, -UR4, 0x100000, URZ ;  /* 0x0010000004047890 */ /* 0x000fc8000fffe1ff */
[----:B------:R-:W-:Y:S02]  /*08e0*/  USHF.L.U32 UR5, UR4, 0xb, URZ ;  /* 0x0000000b04057899 */ /* 0x000fe400080006ff */
[----:B------:R-:W-:Y:S01]  /*08f0*/  USHF.L.U32 UR4, UR4, 0x1, URZ ;  /* 0x0000000104047899 */ /* 0x000fe200080006ff */
[----:B------:R-:W-:Y:S01]  /*0900*/  ELECT P0, URZ, PT ;  /* 0x0000000000ff782f */ /* 0x000fe20003800000 */
[----:B------:R-:W2:Y:S10]  /*0910*/  FENCE.VIEW.ASYNC.S ;  /* 0x00000000000073c6 */ /* 0x000eb40000000000 */
[----:B--2---:R4:W2:Y:S01]  /*0920*/  SYNCS.EXCH.64 URZ, [UR6+0x60], UR4 ;  /* 0x0000600406ff75b2 */ /* 0x0048a20008000100 */
[----:B------:R4:W3:Y:S02]  /*0930*/  SYNCS.EXCH.64 URZ, [UR6+0x68], UR4 ;  /* 0x0000680406ff75b2 */ /* 0x0008e40008000100 */
[----:B----4-:R-:W-:Y:S01]  /*0940*/  NOP ;  /* 0x0000000000007918 */ /* 0x010fe20000000000 */
.L_x_11:
[----:B------:R-:W4:Y:S01]  /*0950*/  SHFL.IDX PT, R3, R53, RZ, 0x1f ;  /* 0x00001fff35037589 */ /* 0x000f2200000e0000 */
[----:B------:R-:W-:Y:S01]  /*0960*/  NOP ;  /* 0x0000000000007918 */ /* 0x000fe20000000000 */
[----:B----4-:R-:W-:-:S13]  /*0970*/  ISETP.NE.AND P0, PT, R3, 0x4, PT ;  /* 0x000000040300780c */ /* 0x010fda0003f05270 */
[----:B------:R-:W-:Y:S05]  /*0980*/  @P0 BRA `(.L_x_12) ;  /* 0x0000000000480947 */ /* 0x000fea0003800000 */
[----:B--23--:R-:W-:Y:S01]  /*0990*/  UMOV UR4, 0x3a0 ;  /* 0x000003a000047882 */ /* 0x00cfe20000000000 */
[----:B------:R-:W-:Y:S01]  /*09a0*/  UMOV UR6, 0x400 ;  /* 0x0000040000067882 */ /* 0x000fe20000000000 */
[----:B------:R-:W-:Y:S01]  /*09b0*/  USEL UR4, UR4, 0x320, UP4 ;  /* 0x0000032004047887 */ /* 0x000fe2000a000000 */
        /* <DEDUP_REMOVED lines=10> */
[----:B--2---:R4:W2:Y:S08]  /*0a60*/  SYNCS.EXCH.64 URZ, [UR6+0x70], UR8 ;  /* 0x0000700806ff75b2 */ /* 0x0048b00008000100 */
[----:B------:R4:W3:Y:S01]  /*0a70*/  SYNCS.EXCH.64 URZ, [UR6+0x80], UR4 ;  /* 0x0000800406ff75b2 */ /* 0x0008e20008000100 */
[----:B------:R4:W1:Y:S01]  /*0a80*/  SYNCS.EXCH.64 URZ, [UR6+0x78], UR8 ;  /* 0x0000780806ff75b2 */ /* 0x0008620008000100 */
[----:B------:R4:W1:Y:S02]  /*0a90*/  SYNCS.EXCH.64 URZ, [UR6+0x88], UR4 ;  /* 0x0000880406ff75b2 */ /* 0x0008640008000100 */
[----:B----4-:R-:W-:Y:S01]  /*0aa0*/  NOP ;  /* 0x0000000000007918 */ /* 0x010fe20000000000 */
.L_x_12:
[----:B------:R-:W4:Y:S01]  /*0ab0*/  SHFL.IDX PT, R3, R53, RZ, 0x1f ;  /* 0x00001fff35037589 */ /* 0x000f2200000e0000 */
[----:B------:R-:W-:Y:S01]  /*0ac0*/  NOP ;  /* 0x0000000000007918 */ /* 0x000fe20000000000 */
[----:B----4-:R-:W-:-:S13]  /*0ad0*/  ISETP.NE.AND P0, PT, R3, 0x5, PT ;  /* 0x000000050300780c */ /* 0x010fda0003f05270 */
[----:B------:R-:W-:Y:S05]  /*0ae0*/  @P0 BRA `(.L_x_13) ;  /* 0x0000000000540947 */ /* 0x000fea0003800000 */
[----:B--23--:R-:W-:Y:S01]  /*0af0*/  UMOV UR4, 0x400 ;  /* 0x0000040000047882 */ /* 0x00cfe20000000000 */
        /* <DEDUP_REMOVED lines=14> */
[----:B------:R4:W1:Y:S01]  /*0be0*/  SYNCS.EXCH.64 URZ, [UR4+0xb8], UR8 ;  /* 0x0000b80804ff75b2 */ /* 0x0008620008000100 */
[----:B------:R4:W1:Y:S01]  /*0bf0*/  SYNCS.EXCH.64 URZ, [UR4+0xa0], UR6 ;  /* 0x0000a00604ff75b2 */ /* 0x0008620008000100 */
[----:B------:R4:W1:Y:S01]  /*0c00*/  SYNCS.EXCH.64 URZ, [UR4+0xc0], UR8 ;  /* 0x0000c00804ff75b2 */ /* 0x0008620008000100 */
[----:B------:R4:W1:Y:S01]  /*0c10*/  SYNCS.EXCH.64 URZ, [UR4+0xa8], UR6 ;  /* 0x0000a80604ff75b2 */ /* 0x0008620008000100 */
[----:B------:R4:W1:Y:S02]  /*0c20*/  SYNCS.EXCH.64 URZ, [UR4+0xc8], UR8 ;  /* 0x0000c80804ff75b2 */ /* 0x0008640008000100 */
[----:B----4-:R-:W-:Y:S01]  /*0c30*/  NOP ;  /* 0x0000000000007918 */ /* 0x010fe20000000000 */
.L_x_13:
[----:B------:R-:W4:Y:S01]  /*0c40*/  SHFL.IDX PT, R3, R53, RZ, 0x1f ;  /* 0x00001fff35037589 */ /* 0x000f2200000e0000 */
[----:B------:R-:W-:Y:S01]  /*0c50*/  ISETP.NE.OR P1, PT, RZ, UR20, !P1 ;  /* 0x00000014ff007c0c */ /* 0x000fe2000cf25670 */
        /* <DEDUP_REMOVED lines=12> */
[----:B------:R4:W3:Y:S01]  /*0d20*/  SYNCS.EXCH.64 URZ, [UR4+0xe0], UR6 ;  /* 0x0000e00604ff75b2 */ /* 0x0008e20008000100 */
[----:B------:R4:W1:Y:S01]  /*0d30*/  SYNCS.EXCH.64 URZ, [UR4+0xd8], UR6 ;  /* 0x0000d80604ff75b2 */ /* 0x0008620008000100 */
[----:B------:R4:W1:Y:S02]  /*0d40*/  SYNCS.EXCH.64 URZ, [UR4+0xe8], UR6 ;  /* 0x0000e80604ff75b2 */ /* 0x0008640008000100 */
[----:B----4-:R-:W-:Y:S01]  /*0d50*/  NOP ;  /* 0x0000000000007918 */ /* 0x010fe20000000000 */
.L_x_14:
[----:B------:R-:W-:Y:S01]  /*0d60*/  VOTEU.ALL UP0, P1 ;  /* 0x0000000000ff7886 */ /* 0x000fe20000800000 */
[----:B--23--:R-:W-:Y:S01]  /*0d70*/  UMOV UR4, 0x20 ;  /* 0x0000002000047882 */ /* 0x00cfe20000000000 */
[----:B------:R-:W2:Y:S01]  /*0d80*/  LDCU UR7, c[0x0][0x36c] ;  /* 0x00006d80ff0777ac */ /* 0x000ea20008000800 */
[----:B------:R-:W-:Y:S01]  /*0d90*/  NOP ;  /* 0x0000000000007918 */ /* 0x000fe20000000000 */
[----:B-1----:R-:W-:Y:S01]  /*0da0*/  LOP3.LUT R5, R66, 0x1f, RZ, 0xc0, !PT ;  /* 0x0000001f42057812 */ /* 0x002fe200078ec0ff */
[----:B------:R-:W-:Y:S01]  /*0db0*/  @!UP0 UMOV UR6, 0x400 ;  /* 0x0000040000068882 */ /* 0x000fe20000000000 */
[----:B------:R-:W-:-:S04]  /*0dc0*/  @!UP0 UIADD3 UR4, UPT, UPT, -UR4, 0x100000, URZ ;  /* 0x0010000004048890 */ /* 0x000fc8000fffe1ff */
[----:B------:R-:W-:Y:S02]  /*0dd0*/  @!UP0 USHF.L.U32 UR5, UR4, 0xb, URZ ;  /* 0x0000000b04058899 */ /* 0x000fe400080006ff */
[----:B------:R-:W-:Y:S02]  /*0de0*/  @!UP0 USHF.L.U32 UR4, UR4, 0x1, URZ ;  /* 0x0000000104048899 */ /* 0x000fe400080006ff */
[----:B------:R-:W-:Y:S01]  /*0df0*/  @!UP0 ULEA UR6, UR62, UR6, 0x18 ;  /* 0x000000063e068291 */ /* 0x000fe2000f8ec0ff */
[----:B------:R-:W-:Y:S01]  /*0e00*/  VOTEU.ALL UP0, P1 ;  /* 0x0000000000ff7886 */ /* 0x000fe20000800000 */
[----:B------:R-:W-:Y:S02]  /*0e10*/  UISETP.NE.AND UP5, UPT, UR20, URZ, UPT ;  /* 0x000000ff1400728c */ /* 0x000fe4000bfa5270 */
[----:B--2---:R-:W-:Y:S01]  /*0e20*/  UISETP.EQ.U32.AND UP6, UPT, UR7, 0x1, UPT ;  /* 0x000000010700788c */ /* 0x004fe2000bfc2070 */
[----:B------:R-:W1:Y:S07]  /*0e30*/  FENCE.VIEW.ASYNC.S ;  /* 0x00000000000073c6 */ /* 0x000e6e0000000000 */
[----:B-1----:R1:W2:Y:S01]  /*0e40*/  @!UP0 SYNCS.EXCH.64 URZ, [UR6+0xf0], UR4 ;  /* 0x0000f00406ff85b2 */ /* 0x0022a20008000100 */
[----:B------:R-:W-:Y:S05]  /*0e50*/  BRA.U !UP6, `(.L_x_15) ;  /* 0x000000010e087547 */ /* 0x000fea000b800000 */
[----:B--2---:R-:W-:Y:S01]  /*0e60*/  UCGABAR_ARV ;  /* 0x00000000000079c7 */ /* 0x004fe20008000000 */
[----:B------:R-:W-:Y:S05]  /*0e70*/  BRA `(.L_x_16) ;  /* 0x0000000000047947 */ /* 0x000fea0003800000 */
.L_x_15:
[----:B--2---:R-:W-:Y:S01]  /*0e80*/  NOP ;  /* 0x0000000000007918 */ /* 0x004fe20000000000 */
.L_x_16:
[----:B------:R-:W2:Y:S01]  /*0e90*/  S2UR UR22, SR_CTAID.X ;  /* 0x00000000001679c3 */ /* 0x000ea20000002500 */
[----:B------:R-:W-:-:S05]  /*0ea0*/  CS2R.32 R55, SR_CgaSize ;  /* 0x0000000000377805 */ /* 0x000fca0000008a00 */
[----:B------:R-:W-:-:S05]  /*0eb0*/  IMAD R55, R55, -0xa0, RZ ;  /* 0xffffff6037377824 */ /* 0x000fca00078e02ff */
[----:B-1----:R-:W-:-:S14]  /*0ec0*/  R2UR UR5, R55 ;  /* 0x00000000370572ca */ /* 0x002fdc00000e0000 */
[----:B------:R-:W1:Y:S01]  /*0ed0*/  LDCU UR5, c[0x0][UR5+0x2b0] ;  /* 0x00005600050577ac */ /* 0x000e620008000800 */
[----:B------:R-:W-:Y:S02]  /*0ee0*/  R2UR UR9, R2 ;  /* 0x00000000020972ca */ /* 0x000fe400000e0000 */
[----:B------:R-:W-:-:S05]  /*0ef0*/  CS2R.32 R55, SR_CgaSize ;  /* 0x0000000000377805 */ /* 0x000fca0000008a00 */
[----:B------:R-:W-:-:S05]  /*0f00*/  IMAD R55, R55, -0xa0, RZ ;  /* 0xffffff6037377824 */ /* 0x000fca00078e02ff */
[----:B------:R-:W-:-:S14]  /*0f10*/  R2UR UR4, R55 ;  /* 0x00000000370472ca */ /* 0x000fdc00000e0000 */
[----:B------:R-:W3:Y:S01]  /*0f20*/  LDCU UR4, c[0x0][UR4+0x2b4] ;  /* 0x00005680040477ac */ /* 0x000ee20008000800 */
[----:B------:R-:W4:Y:S01]  /*0f30*/  S2UR UR28, SR_CTAID.Y ;  /* 0x00000000001c79c3 */ /* 0x000f220000002600 */
[----:B------:R-:W-:-:S05]  /*0f40*/  CS2R.32 R55, SR_CgaSize ;  /* 0x0000000000377805 */ /* 0x000fca0000008a00 */
[----:B------:R-:W-:-:S05]  /*0f50*/  IMAD R55, R55, -0xa0, RZ ;  /* 0xffffff6037377824 */ /* 0x000fca00078e02ff */
[----:B------:R-:W-:-:S14]  /*0f60*/  R2UR UR7, R55 ;  /* 0x00000000370772ca */ /* 0x000fdc00000e0000 */
[----:B------:R-:W3:Y:S01]  /*0f70*/  LDCU UR7, c[0x0][UR7+0x2a0] ;  /* 0x00005400070777ac */ /* 0x000ee20008000800 */
[----:B------:R-:W-:-:S05]  /*0f80*/  CS2R.32 R55, SR_CgaSize ;  /* 0x0000000000377805 */ /* 0x000fca0000008a00 */
[----:B------:R-:W-:-:S05]  /*0f90*/  IMAD R55, R55, -0xa0, RZ ;  /* 0xffffff6037377824 */ /* 0x000fca00078e02ff */
[----:B------:R-:W-:-:S14]  /*0fa0*/  R2UR UR8, R55 ;  /* 0x00000000370872ca */ /* 0x000fdc00000e0000 */
[----:B------:R-:W3:Y:S01]  /*0fb0*/  LDCU UR8, c[0x0][UR8+0x2a4] ;  /* 0x00005480080877ac */ /* 0x000ee20008000800 */
[----:B------:R-:W-:Y:S01]  /*0fc0*/  UISETP.GT.U32.AND UP0, UPT, UR9, 0xffff, UPT ;  /* 0x0000ffff0900788c */ /* 0x000fe2000bf04070 */
[----:B------:R-:W3:Y:S01]  /*0fd0*/  LDCU UR21, c[0x0][0xb24] ;  /* 0x00016480ff1577ac */ /* 0x000ee20008000800 */
[----:B------:R-:W3:Y:S01]  /*0fe0*/  LDCU UR39, c[0x0][0xb24] ;  /* 0x00016480ff2777ac */ /* 0x000ee20008000800 */
[----:B--2---:R-:W-:Y:S01]  /*0ff0*/  I2FP.F32.U32 R4, UR22 ;  /* 0x0000001600047c45 */ /* 0x004fe20008201000 */
[----:B------:R-:W2:Y:S04]  /*1000*/  LDCU UR25, c[0x0][0xb30] ;  /* 0x00016600ff1977ac */ /* 0x000ea80008000800 */
[----:B-1----:R-:W-:Y:S01]  /*1010*/  FMUL R4, R4, UR5 ;  /* 0x0000000504047c20 */ /* 0x002fe20008400000 */
[----:B------:R-:W-:Y:S01]  /*1020*/  USEL UR5, UR9, 0xffff, !UP0 ;  /* 0x0000ffff09057887 */ /* 0x000fe2000c000000 */
[----:B----4-:R-:W-:Y:S01]  /*1030*/  I2FP.F32.U32 R3, UR28 ;  /* 0x0000001c00037c45 */ /* 0x010fe20008201000 */
[----:B------:R-:W-:-:S03]  /*1040*/  USHF.L.U32 UR31, UR62, 0x9, URZ ;  /* 0x000000093e1f7899 */ /* 0x000fc600080006ff */
[----:B------:R-:W1:Y:S01]  /*1050*/  F2I.U32.TRUNC.NTZ R4, R4 ;  /* 0x0000000400047305 */ /* 0x000e62000020f000 */
[----:B------:R-:W-:Y:S01]  /*1060*/  ULOP3.LUT UR30, UR5, 0xffff, URZ, 0xc0, !UPT ;  /* 0x0000ffff051e7892 */ /* 0x000fe2000f8ec0ff */
[----:B---3--:R-:W-:-:S06]  /*1070*/  FMUL R3, R3, UR4 ;  /* 0x0000000403037c20 */ /* 0x008fcc0008400000 */
[----:B------:R-:W3:Y:S01]  /*1080*/  F2I.U32.TRUNC.NTZ R3, R3 ;  /* 0x0000000300037305 */ /* 0x000ee2000020f000 */
[----:B-1----:R-:W-:Y:S02]  /*1090*/  R2UR UR4, R4 ;  /* 0x00000000040472ca */ /* 0x002fe400000e0000 */
[----:B------:R-:W-:Y:S02]  /*10a0*/  PRMT R4, RZ, 0x7610, R4 ;  /* 0x00007610ff047816 */ /* 0x000fe40000000004 */
[----:B---3--:R-:W-:Y:S02]  /*10b0*/  R2UR UR6, R3 ;  /* 0x00000000030672ca */ /* 0x008fe400000e0000 */
[----:B------:R-:W-:-:S07]  /*10c0*/  PRMT R3, RZ, 0x7610, R3 ;  /* 0x00007610ff037816 */ /* 0x000fce0000000003 */
[----:B------:R-:W-:-:S04]  /*10d0*/  UIADD3 UR5, UPT, UPT, -UR4, URZ, URZ ;  /* 0x000000ff04057290 */ /* 0x000fc8000fffe1ff */
[----:B------:R-:W-:Y:S02]  /*10e0*/  UIMAD UR5, UR7, UR5, UR22 ;  /* 0x00000005070572a4 */ /* 0x000fe4000f8e0216 */
[----:B------:R-:W-:-:S04]  /*10f0*/  UIADD3 UR4, UPT, UPT, -UR6, URZ, URZ ;  /* 0x000000ff06047290 */ /* 0x000fc8000fffe1ff */
[----:B------:R-:W-:Y:S01]  /*1100*/  IMAD.U32 R55, RZ, RZ, UR5 ;  /* 0x00000005ff377e24 */ /* 0x000fe2000f8e00ff */
[----:B------:R-:W-:-:S06]  /*1110*/  UIMAD UR4, UR8, UR4, UR28 ;  /* 0x00000004080472a4 */ /* 0x000fcc000f8e021c */
[----:B------:R-:W-:Y:S01]  /*1120*/  IMAD.U32 R54, RZ, RZ, UR4 ;  /* 0x00000004ff367e24 */ /* 0x000fe2000f8e00ff */
[----:B--2---:R-:W-:Y:S06]  /*1130*/  BRA.U UP5, `(.L_x_17) ;  /* 0x0000000105447547 */ /* 0x004fec000b800000 */
[----:B------:R-:W-:Y:S02]  /*1140*/  R2UR UR4, R54 ;  /* 0x00000000360472ca */ /* 0x000fe400000e0000 */
[----:B------:R-:W-:-:S11]  /*1150*/  R2UR UR7, R55 ;  /* 0x00000000370772ca */ /* 0x000fd600000e0000 */
[----:B------:R-:W-:Y:S02]  /*1160*/  UISETP.NE.AND UP0, UPT, UR4, URZ, UPT ;  /* 0x000000ff0400728c */ /* 0x000fe4000bf05270 */
[----:B------:R-:W-:Y:S02]  /*1170*/  ULOP3.LUT UR4, UR7, 0x2, URZ, 0x3c, !UPT ;  /* 0x0000000207047892 */ /* 0x000fe4000f8e3cff */
[----:B------:R-:W-:Y:S02]  /*1180*/  UISETP.GT.U32.AND UP2, UPT, UR7, 0x1, UP0 ;  /* 0x000000010700788c */ /* 0x000fe40008744070 */
[----:B------:R-:W-:Y:S02]  /*1190*/  UISETP.GT.U32.AND UP0, UPT, UR4, 0x1, UP0 ;  /* 0x000000010400788c */ /* 0x000fe40008704070 */
[----:B------:R-:W-:Y:S02]  /*11a0*/  USEL UR5, URZ, 0x2, UP2 ;  /* 0x00000002ff057887 */ /* 0x000fe40009000000 */
[----:B------:R-:W-:-:S02]  /*11b0*/  USEL UR6, URZ, 0x1, UP2 ;  /* 0x00000001ff067887 */ /* 0x000fc40009000000 */
[----:B------:R-:W-:Y:S02]  /*11c0*/  USEL UR4, URZ, 0x4, UP0 ;  /* 0x00000004ff047887 */ /* 0x000fe40008000000 */
[----:B------:R-:W-:Y:S02]  /*11d0*/  ULOP3.LUT UR7, UR7, 0xfffffffe, URZ, 0xc0, !UPT ;  /* 0xfffffffe07077892 */ /* 0x000fe4000f8ec0ff */
[----:B------:R-:W-:Y:S02]  /*11e0*/  USEL UR8, URZ, 0x8, UP0 ;  /* 0x00000008ff087887 */ /* 0x000fe40008000000 */
[----:B------:R-:W-:-:S03]  /*11f0*/  UIADD3 UR4, UPT, UPT, UR4, UR5, UR6 ;  /* 0x0000000504047290 */ /* 0x000fc6000fffe006 */
[----:B------:R-:W-:Y:S01]  /*1200*/  UMOV UR5, 0x3 ;  /* 0x0000000300057882 */ /* 0x000fe20000000000 */
[----:B------:R-:W-:Y:S02]  /*1210*/  UIADD3 UR4, UPT, UPT, UR4, UR8, URZ ;  /* 0x0000000804047290 */ /* 0x000fe4000fffe0ff */
[----:B------:R-:W-:-:S04]  /*1220*/  USHF.L.U32 UR5, UR5, UR7, URZ ;  /* 0x0000000705057299 */ /* 0x000fc800080006ff */
[----:B------:R-:W-:Y:S02]  /*1230*/  IMAD.U32 R4, RZ, RZ, UR4 ;  /* 0x00000004ff047e24 */ /* 0x000fe4000f8e00ff */
[----:B------:R-:W-:-:S07]  /*1240*/  IMAD.U32 R3, RZ, RZ, UR5 ;  /* 0x00000005ff037e24 */ /* 0x000fce000f8e00ff */
.L_x_17:
[----:B------:R-:W1:Y:S01]  /*1250*/  S2UR UR60, SR_CTAID.Z ;  /* 0x00000000003c79c3 */ /* 0x000e620000002700 */
[----:B------:R-:W-:Y:S01]  /*1260*/  UISETP.GE.AND UP0, UPT, UR21, 0x1, UPT ;  /* 0x000000011500788c */ /* 0x000fe2000bf06270 */
[----:B------:R-:W-:Y:S01]  /*1270*/  UMOV UR26, 0x5 ;  /* 0x00000005001a7882 */ /* 0x000fe20000000000 */
[----:B------:R-:W-:-:S07]  /*1280*/  UMOV UR24, UR22 ;  /* 0x0000001600187c82 */ /* 0x000fce0008000000 */
[----:B------:R-:W-:Y:S05]  /*1290*/  BRA.U !UP0, `(.L_x_18) ;  /* 0x0000000108d47547 */ /* 0x000fea000b800000 */
[----:B------:R-:W2:Y:S01]  /*12a0*/  LDCU.128 UR16, c[0x0][0xb10] ;  /* 0x00016200ff1077ac */ /* 0x000ea20008000c00 */
[----:B------:R-:W3:Y:S01]  /*12b0*/  LDCU UR6, c[0x0][0x370] ;  /* 0x00006e00ff0677ac */ /* 0x000ee20008000800 */
[----:B------:R-:W4:Y:S01]  /*12c0*/  LDCU UR7, c[0x0][0x374] ;  /* 0x00006e80ff0777ac */ /* 0x000f220008000800 */
[----:B------:R-:W1:Y:S01]  /*12d0*/  LDCU UR23, c[0x0][0xb0c] ;  /* 0x00016180ff1777ac */ /* 0x000e620008000800 */
[----:B------:R-:W1:Y:S01]  /*12e0*/  LDCU UR24, c[0x0][0xb20] ;  /* 0x00016400ff1877ac */ /* 0x000e620008000800 */
[----:B------:R-:W1:Y:S01]  /*12f0*/  LDCU.64 UR8, c[0x0][0xb28] ;  /* 0x00016500ff0877ac */ /* 0x000e620008000a00 */
[----:B--2---:R-:W-:Y:S02]  /*1300*/  UISETP.NE.AND UP3, UPT, UR18, 0x1, UPT ;  /* 0x000000011200788c */ /* 0x004fe4000bf65270 */
[----:B----4-:R-:W-:Y:S02]  /*1310*/  UIMAD.WIDE.U32 UR10, UR7, UR19, URZ ;  /* 0x00000013070a72a5 */ /* 0x010fe4000f8e00ff */
[----:B---3--:R-:W-:-:S02]  /*1320*/  UIMAD.WIDE.U32 UR12, UR6, UR16, URZ ;  /* 0x00000010060c72a5 */ /* 0x008fc4000f8e00ff */
[----:B-1----:R-:W-:Y:S02]  /*1330*/  UISETP.NE.AND UP0, UPT, UR23, 0x1, UPT ;  /* 0x000000011700788c */ /* 0x002fe4000bf05270 */
[----:B------:R-:W-:Y:S01]  /*1340*/  UIMAD.WIDE.U32 UR4, UR22, UR16, URZ ;  /* 0x00000010160472a5 */ /* 0x000fe2000f8e00ff */
[----:B------:R-:W-:Y:S02]  /*1350*/  UMOV UR10, UR11 ;  /* 0x0000000b000a7c82 */ /* 0x000fe40008000000 */
[----:B------:R-:W-:Y:S01]  /*1360*/  UMOV UR12, UR13 ;  /* 0x0000000d000c7c82 */ /* 0x000fe20008000000 */
[----:B------:R-:W-:Y:S02]  /*1370*/  @UP3 USHF.R.U32.HI UR7, URZ, UR24, UR10 ;  /* 0x00000018ff073299 */ /* 0x000fe4000801160a */
[----:B------:R-:W-:Y:S01]  /*1380*/  UISETP.NE.AND UP2, UPT, UR21, 0x1, UPT ;  /* 0x000000011500788c */ /* 0x000fe2000bf45270 */
[----:B------:R-:W-:Y:S02]  /*1390*/  UMOV UR4, UR5 ;  /* 0x0000000500047c82 */ /* 0x000fe40008000000 */
[----:B------:R-:W-:-:S02]  /*13a0*/  @UP0 USHF.R.U32.HI UR6, URZ, UR17, UR12 ;  /* 0x00000011ff060299 */ /* 0x000fc4000801160c */
[----:B------:R-:W-:Y:S02]  /*13b0*/  USHF.R.U32.HI UR4, URZ, UR17, UR4 ;  /* 0x00000011ff047299 */ /* 0x000fe40008011604 */
[----:B------:R-:W-:Y:S02]  /*13c0*/  UIMAD.WIDE.U32 UR12, UR28, UR19, URZ ;  /* 0x000000131c0c72a5 */ /* 0x000fe4000f8e00ff */
[----:B------:R-:W-:Y:S02]  /*13d0*/  UIMAD.WIDE.U32 UR10, UR7, UR8, URZ ;  /* 0x00000008070a72a5 */ /* 0x000fe4000f8e00ff */
[----:B------:R-:W-:Y:S02]  /*13e0*/  UIMAD.WIDE.U32 UR14, UR6, UR8, URZ ;  /* 0x00000008060e72a5 */ /* 0x000fe4000f8e00ff */
[----:B------:R-:W-:-:S03]  /*13f0*/  USEL UR5, UR22, UR4, !UP0 ;  /* 0x0000000416057287 */ /* 0x000fc6000c000000 */
[----:B------:R-:W-:Y:S01]  /*1400*/  UMOV UR4, UR13 ;  /* 0x0000000d00047c82 */ /* 0x000fe20008000000 */
[----:B------:R-:W-:Y:S01]  /*1410*/  UMOV UR10, UR11 ;  /* 0x0000000b000a7c82 */ /* 0x000fe20008000000 */
[----:B------:R-:W-:Y:S02]  /*1420*/  USHF.R.U32.HI UR4, URZ, UR24, UR4 ;  /* 0x00000018ff047299 */ /* 0x000fe40008011604 */
[----:B------:R-:W-:Y:S01]  /*1430*/  @UP2 USHF.R.U32.HI UR7, URZ, UR9, UR10 ;  /* 0x00000009ff072299 */ /* 0x000fe2000801160a */
[----:B------:R-:W-:Y:S01]  /*1440*/  UMOV UR14, UR15 ;  /* 0x0000000f000e7c82 */ /* 0x000fe20008000000 */
[----:B------:R-:W-:Y:S02]  /*1450*/  USEL UR4, UR28, UR4, !UP3 ;  /* 0x000000041c047287 */ /* 0x000fe4000d800000 */
[----:B------:R-:W-:Y:S02]  /*1460*/  @UP2 USHF.R.U32.HI UR6, URZ, UR9, UR14 ;  /* 0x00000009ff062299 */ /* 0x000fe4000801160e */
[----:B------:R-:W-:-:S02]  /*1470*/  UIMAD UR7, UR7, UR21, URZ ;  /* 0x00000015070772a4 */ /* 0x000fc4000f8e02ff */
[----:B------:R-:W-:Y:S02]  /*1480*/  UIMAD UR12, UR6, UR21, URZ ;  /* 0x00000015060c72a4 */ /* 0x000fe4000f8e02ff */
[----:B------:R-:W-:Y:S02]  /*1490*/  UISETP.GE.AND UP0, UPT, UR4, UR7, UPT ;  /* 0x000000070400728c */ /* 0x000fe4000bf06270 */
[----:B------:R-:W-:Y:S02]  /*14a0*/  UIMAD.WIDE.U32 UR10, UR4, UR8, URZ ;  /* 0x00000008040a72a5 */ /* 0x000fe4000f8e00ff */
[----:B------:R-:W-:Y:S02]  /*14b0*/  UISETP.GE.OR UP0, UPT, UR5, UR12, UP0 ;  /* 0x0000000c0500728c */ /* 0x000fe40008706670 */
[----:B------:R-:W-:Y:S02]  /*14c0*/  UIMAD.WIDE.U32 UR12, UR5, UR8, URZ ;  /* 0x00000008050c72a5 */ /* 0x000fe4000f8e00ff */
[----:B------:R-:W-:Y:S01]  /*14d0*/  UIADD3 UR10, UPT, UPT, -UR4, URZ, URZ ;  /* 0x000000ff040a7290 */ /* 0x000fe2000fffe1ff */
[----:B------:R-:W-:Y:S01]  /*14e0*/  UMOV UR8, UR11 ;  /* 0x0000000b00087c82 */ /* 0x000fe20008000000 */
[----:B------:R-:W-:-:S02]  /*14f0*/  UIADD3 UR24, UPT, UPT, -UR5, URZ, URZ ;  /* 0x000000ff05187290 */ /* 0x000fc4000fffe1ff */
[----:B------:R-:W-:-:S03]  /*1500*/  USHF.R.U32.HI UR8, URZ, UR9, UR8 ;  /* 0x00000009ff087299 */ /* 0x000fc60008011608 */
[----:B------:R-:W-:Y:S01]  /*1510*/  @!UP0 UMOV UR7, UR13 ;  /* 0x0000000d00078c82 */ /* 0x000fe20008000000 */
[----:B------:R-:W-:Y:S02]  /*1520*/  UIMAD UR28, UR18, UR10, UR28 ;  /* 0x0000000a121c72a4 */ /* 0x000fe4000f8e021c */
[----:B------:R-:W-:Y:S02]  /*1530*/  USEL UR8, UR4, UR8, !UP2 ;  /* 0x0000000804087287 */ /* 0x000fe4000d000000 */
[----:B------:R-:W-:Y:S02]  /*1540*/  @!UP0 USHF.R.U32.HI UR7, URZ, UR9, UR7 ;  /* 0x00000009ff078299 */ /* 0x000fe40008011607 */
[----:B------:R-:W-:Y:S02]  /*1550*/  UIADD3 UR9, UPT, UPT, -UR8, URZ, URZ ;  /* 0x000000ff08097290 */ /* 0x000fe4000fffe1ff */
[----:B------:R-:W-:Y:S02]  /*1560*/  @!UP0 USEL UR7, UR5, UR7, !UP2 ;  /* 0x0000000705078287 */ /* 0x000fe4000d000000 */
[----:B------:R-:W-:-:S02]  /*1570*/  UIMAD UR9, UR21, UR9, UR4 ;  /* 0x00000009150972a4 */ /* 0x000fc4000f8e0204 */
[----:B------:R-:W-:Y:S02]  /*1580*/  @!UP0 UIADD3 UR8, UPT, UPT, UR8, -UR7, URZ ;  /* 0x8000000708088290 */ /* 0x000fe4000fffe0ff */
[----:B------:R-:W-:Y:S02]  /*1590*/  @!UP0 UIMAD UR6, UR9, UR6, UR7 ;  /* 0x00000006090682a4 */ /* 0x000fe4000f8e0207 */
[----:B------:R-:W-:Y:S02]  /*15a0*/  @!UP0 UIMAD UR4, UR8, UR21, UR5 ;  /* 0x00000015080482a4 */ /* 0x000fe4000f8e0205 */
[----:B------:R-:W-:Y:S02]  /*15b0*/  UIMAD UR24, UR23, UR24, UR22 ;  /* 0x00000018171872a4 */ /* 0x000fe4000f8e0216 */
[----:B------:R-:W-:Y:S01]  /*15c0*/  UIMAD UR28, UR4, UR18, UR28 ;  /* 0x00000012041c72a4 */ /* 0x000fe2000f8e021c */
[----:B------:R-:W-:Y:S02]  /*15d0*/  @!UP0 UMOV UR5, UR6 ;  /* 0x0000000600058c82 */ /* 0x000fe40008000000 */
[----:B------:R-:W-:-:S12]  /*15e0*/  UIMAD UR24, UR5, UR23, UR24 ;  /* 0x00000017051872a4 */ /* 0x000fd8000f8e0218 */
.L_x_18:
[----:B------:R-:W-:Y:S02]  /*15f0*/  UISETP.NE.AND UP2, UPT, UR25, 0x1, UPT ;  /* 0x000000011900788c */ /* 0x000fe4000bf45270 */
[----:B------:R-:W-:Y:S02]  /*1600*/  UISETP.NE.AND UP0, UPT, UR20, 0x2, UPT ;  /* 0x000000021400788c */ /* 0x000fe4000bf05270 */
[----:B------:R-:W-:Y:S02]  /*1610*/  ULOP3.LUT UR31, UR31, 0x400, URZ, 0xc0, !UPT ;  /* 0x000004001f1f7892 */ /* 0x000fe4000f8ec0ff */
[----:B------:R-:W-:-:S03]  /*1620*/  USHF.L.U32 UR30, UR26, UR30, URZ ;  /* 0x0000001e1a1e7299 */ /* 0x000fc600080006ff */
[----:B------:R-:W-:Y:S09]  /*1630*/  BRA.U UP2, `(.L_x_19) ;  /* 0x0000000102407547 */ /* 0x000ff2000b800000 */
[----:B------:R-:W2:Y:S01]  /*1640*/  LDCU.128 UR8, c[0x0][0xb10] ;  /* 0x00016200ff0877ac */ /* 0x000ea20008000c00 */
[----:B------:R-:W3:Y:S01]  /*1650*/  LDCU UR12, c[0x0][0xb0c] ;  /* 0x00016180ff0c77ac */ /* 0x000ee20008000800 */
[----:B------:R-:W4:Y:S01]  /*1660*/  LDCU UR13, c[0x0][0xb20] ;  /* 0x00016400ff0d77ac */ /* 0x000f220008000800 */
[----:B--2---:R-:W-:Y:S02]  /*1670*/  UIMAD.WIDE.U32 UR4, UR24, UR8, URZ ;  /* 0x00000008180472a5 */ /* 0x004fe4000f8e00ff */
[----:B------:R-:W-:Y:S02]  /*1680*/  UIMAD.WIDE.U32 UR6, UR28, UR11, URZ ;  /* 0x0000000b1c0672a5 */ /* 0x000fe4000f8e00ff */
[----:B---3--:R-:W-:Y:S02]  /*1690*/  UISETP.NE.AND UP2, UPT, UR12, 0x1, UPT ;  /* 0x000000010c00788c */ /* 0x008fe4000bf45270 */
[----:B------:R-:W-:-:S03]  /*16a0*/  USHF.R.U32.HI UR5, URZ, UR9, UR5 ;  /* 0x00000009ff057299 */ /* 0x000fc60008011605 */
[----:B------:R-:W-:Y:S01]  /*16b0*/  UMOV UR4, UR7 ;  /* 0x0000000700047c82 */ /* 0x000fe20008000000 */
[----:B------:R-:W-:Y:S02]  /*16c0*/  USEL UR5, UR24, UR5, !UP2 ;  /* 0x0000000518057287 */ /* 0x000fe4000d000000 */
[----:B------:R-:W-:Y:S02]  /*16d0*/  UISETP.NE.AND UP2, UPT, UR10, 0x1, UPT ;  /* 0x000000010a00788c */ /* 0x000fe4000bf45270 */
[----:B----4-:R-:W-:-:S04]  /*16e0*/  USHF.R.U32.HI UR4, URZ, UR13, UR4 ;  /* 0x0000000dff047299 */ /* 0x010fc80008011604 */
[----:B------:R-:W-:-:S04]  /*16f0*/  USEL UR4, UR28, UR4, !UP2 ;  /* 0x000000041c047287 */ /* 0x000fc8000d000000 */
[----:B------:R-:W-:Y:S02]  /*1700*/  UIADD3 UR6, UPT, UPT, -UR4, UR5, URZ ;  /* 0x0000000504067290 */ /* 0x000fe4000fffe1ff */
[----:B------:R-:W-:Y:S02]  /*1710*/  UIADD3 UR4, UPT, UPT, UR4, -UR5, URZ ;  /* 0x8000000504047290 */ /* 0x000fe4000fffe0ff */
[----:B------:R-:W-:Y:S02]  /*1720*/  UIMAD UR28, UR6, UR10, UR28 ;  /* 0x0000000a061c72a4 */ /* 0x000fe4000f8e021c */
[----:B------:R-:W-:-:S12]  /*1730*/  UIMAD UR24, UR4, UR12, UR24 ;  /* 0x0000000c041872a4 */ /* 0x000fd8000f8e0218 */
.L_x_19:
[----:B------:R-:W-:Y:S05]  /*1740*/  BRA.U !UP6, `(.L_x_20) ;  /* 0x000000010e0c7547 */ /* 0x000fea000b800000 */
[----:B------:R-:W-:Y:S01]  /*1750*/  UCGABAR_WAIT ;  /* 0x0000000000007dc7 */ /* 0x000fe20008000000 */
[----:B------:R-:W-:Y:S01]  /*1760*/  CCTL.IVALL ;  /* 0x00000000ff00798f */ /* 0x000fe20002000000 */
[----:B------:R-:W-:Y:S05]  /*1770*/  BRA `(.L_x_21) ;  /* 0x0000000000047947 */ /* 0x000fea0003800000 */
.L_x_20:
[----:B------:R-:W-:Y:S06]  /*1780*/  BAR.SYNC.DEFER_BLOCKING 0x0 ;  /* 0x0000000000007b1d */ /* 0x000fec0000010000 */
.L_x_21:
[----:B------:R-:W-:Y:S05]  /*1790*/  BRA.U UP0, `(.L_x_22) ;  /* 0x0000001500d47547 */ /* 0x000fea000b800000 */
[----:B------:R-:W2:Y:S01]  /*17a0*/  LDCU UR5, c[0x0][0x38c] ;  /* 0x00007180ff0577ac */ /* 0x000ea20008000800 */
[----:B------:R-:W-:Y:S01]  /*17b0*/  PLOP3.LUT P2, PT, PT, PT, UP4, 0x80, 0x8 ;  /* 0x000000000008781c */ /* 0x000fe20003f4f048 */
[----:B------:R-:W-:Y:S01]  /*17c0*/  IMAD.MOV.U32 R12, RZ, RZ, 0x1 ;  /* 0x00000001ff0c7424 */ /* 0x000fe200078e00ff */
[----:B------:R-:W-:Y:S01]  /*17d0*/  ISETP.NE.AND P3, PT, R5, RZ, P4 ;  /* 0x000000ff0500720c */ /* 0x000fe20002765270 */
[----:B------:R-:W-:Y:S01]  /*17e0*/  UISETP.NE.AND UP1, UPT, UR20, URZ, UPT ;  /* 0x000000ff1400728c */ /* 0x000fe2000bf25270 */
[----:B------:R-:W-:Y:S02]  /*17f0*/  PLOP3.LUT P2, PT, P2, PT, PT, 0x8, 0x80 ;  /* 0x000000000080781c */ /* 0x000fe4000174e170 */
[----:B------:R-:W-:Y:S01]  /*1800*/  CS2R R10, SRZ ;  /* 0x00000000000a7805 */ /* 0x000fe2000001ff00 */
[----:B------:R-:W-:Y:S01]  /*1810*/  IMAD.MOV.U32 R9, RZ, RZ, RZ ;  /* 0x000000ffff097224 */ /* 0x000fe200078e00ff */
[----:B------:R-:W3:Y:S01]  /*1820*/  LDCU UR64, c[0x0][0x370] ;  /* 0x00006e00ff4077ac */ /* 0x000ee20008000800 */
[----:B------:R-:W-:Y:S01]  /*1830*/  IMAD.MOV.U32 R8, RZ, RZ, 0x1 ;  /* 0x00000001ff087424 */ /* 0x000fe200078e00ff */
[----:B------:R-:W4:Y:S01]  /*1840*/  LDCU.64 UR54, c[0x0][0x348] ;  /* 0x00006900ff3677ac */ /* 0x000f220008000a00 */
[----:B------:R-:W-:-:S02]  /*1850*/  USHF.L.U32 UR71, UR22, 0x7, URZ ;  /* 0x0000000716477899 */ /* 0x000fc400080006ff */
[----:B--2---:R-:W-:Y:S02]  /*1860*/  UIADD3 UR6, UPT, UPT, UR5, 0x7f, URZ ;  /* 0x0000007f05067890 */ /* 0x004fe4000fffe0ff */
[----:B------:R-:W-:Y:S02]  /*1870*/  UIADD3 UR70, UPT, UPT, UR5, 0xfe, URZ ;  /* 0x000000fe05467890 */ /* 0x000fe4000fffe0ff */
[----:B------:R-:W-:Y:S01]  /*1880*/  USHF.R.S32.HI UR4, URZ, 0x1f, UR6 ;  /* 0x0000001fff047899 */ /* 0x000fe20008011406 */
[----:B------:R-:W2:Y:S03]  /*1890*/  LDCU UR63, c[0x0][0x374] ;  /* 0x00006e80ff3f77ac */ /* 0x000ea60008000800 */
[----:B------:R-:W-:Y:S02]  /*18a0*/  ULEA.HI UR4, UR4, UR6, URZ, 0x7 ;  /* 0x0000000604047291 */ /* 0x000fe4000f8f38ff */
[----:B------:R-:W-:-:S02]  /*18b0*/  USHF.L.U32 UR6, UR22, 0x6, URZ ;  /* 0x0000000616067899 */ /* 0x000fc400080006ff */
[----:B------:R-:W-:Y:S02]  /*18c0*/  USHF.R.S32.HI UR66, URZ, 0x7, UR4 ;  /* 0x00000007ff427899 */ /* 0x000fe40008011404 */
[----:B------:R-:W-:Y:S02]  /*18d0*/  UIADD3 UR4, UPT, UPT, UR5, -0x1, URZ ;  /* 0xffffffff05047890 */ /* 0x000fe4000fffe0ff */
[----:B------:R-:W-:Y:S02]  /*18e0*/  UISETP.LT.U32.AND UP0, UPT, UR66, 0x2, UPT ;  /* 0x000000024200788c */ /* 0x000fe4000bf01070 */
[----:B------:R-:W-:Y:S02]  /*18f0*/  UISETP.GE.U32.AND UP2, UPT, UR4, -0xff, UPT ;  /* 0xffffff010400788c */ /* 0x000fe4000bf46070 */
[----:B------:R-:W-:Y:S02]  /*1900*/  USEL UR65, UR66, 0x2, UP0 ;  /* 0x0000000242417887 */ /* 0x000fe40008000000 */
[----:B------:R-:W-:-:S02]  /*1910*/  ULOP3.LUT UR5, UR6, 0x40, URZ, 0xc0, !UPT ;  /* 0x0000004006057892 */ /* 0x000fc4000f8ec0ff */
[----:B------:R-:W-:Y:S02]  /*1920*/  UIADD3 UR4, UPT, UPT, UR65, -0x1, URZ ;  /* 0xffffffff41047890 */ /* 0x000fe4000fffe0ff */
[----:B------:R-:W-:Y:S02]  /*1930*/  USEL UR38, UR47, 0x2, UP1 ;  /* 0x000000022f267887 */ /* 0x000fe40008800000 */
[----:B------:R-:W-:Y:S02]  /*1940*/  ULEA.HI UR68, UR31, UR5, URZ, 0x1b ;  /* 0x000000051f447291 */ /* 0x000fe4000f8fd8ff */
[----:B------:R-:W-:Y:S02]  /*1950*/  @UP2 UIADD3 UR4, UPT, UPT, UR65, URZ, URZ ;  /* 0x000000ff41042290 */ /* 0x000fe4000fffe0ff */
[----:B------:R-:W-:Y:S02]  /*1960*/  UIADD3 UR69, UPT, UPT, UR66, -UR65, URZ ;  /* 0x8000004142457290 */ /* 0x000fe4000fffe0ff */
[----:B------:R-:W-:-:S02]  /*1970*/  UIADD3 UR45, UPT, UPT, UR4, 0x1, URZ ;  /* 0x00000001042d7890 */ /* 0x000fc4000fffe0ff */
[----:B------:R-:W-:Y:S01]  /*1980*/  UIADD3 UR67, UPT, UPT, -UR4, URZ, URZ ;  /* 0x000000ff04437290 */ /* 0x000fe2000fffe1ff */
[----:B--234-:R-:W-:-:S11]  /*1990*/  UMOV UR29, URZ ;  /* 0x000000ff001d7c82 */ /* 0x01cfd60008000000 */
.L_x_46:
[----:B------:R-:W-:Y:S01]  /*19a0*/  UISETP.NE.AND UP0, UPT, UR62, URZ, UPT ;  /* 0x000000ff3e00728c */ /* 0x000fe2000bf05270 */
[----:B------:R-:W2:Y:S08]  /*19b0*/  S2UR UR62, SR_CgaCtaId ;  /* 0x00000000003e79c3 */ /* 0x000eb00000008800 */
[----:B---3--:R-:W-:Y:S05]  /*19c0*/  BRA.U UP0, `(.L_x_23) ;  /* 0x0000000100347547 */ /* 0x008fea000b800000 */
[----:B------:R-:W3:Y:S01]  /*19d0*/  S2R R0, SR_CgaCtaId ;  /* 0x0000000000007919 */ /* 0x000ee20000008800 */
[----:B------:R-:W-:-:S04]  /*19e0*/  MOV R2, 0x400 ;  /* 0x0000040000027802 */ /* 0x000fc80000000f00 */
[----:B---3--:R-:W-:Y:S02]  /*19f0*/  LEA R0, R0, R2, 0x18 ;  /* 0x0000000200007211 */ /* 0x008fe400078ec0ff */
[----:B------:R-:W-:-:S03]  /*1a00*/  SHF.L.U32 R2, R8, 0x1f, RZ ;  /* 0x0000001f08027819 */ /* 0x000fc600000006ff */
[----:B------:R-:W-:-:S04]  /*1a10*/  IMAD R0, R9, 0x8, R0 ;  /* 0x0000000809007824 */ /* 0x000fc800078e0200 */
[----:B------:R-:W3:Y:S02]  /*1a20*/  SYNCS.PHASECHK.TRANS64.TRYWAIT P0, [R0+URZ+0xe0], R2 ;  /* 0x0000e002000075a7 */ /* 0x000ee400080011ff */
[----:B---3--:R-:W-:Y:S05]  /*1a30*/  @!P0 BRA `(.L_x_24) ;  /* 0x000000a800bc8947 */ /* 0x008fea0003800000 */
.L_x_187:
[----:B------:R-:W-:Y:S01]  /*1a40*/  VIADD R9, R9, 0x1 ;  /* 0x0000000109097836 */ /* 0x000fe20000000000 */
[----:B------:R3:W-:Y:S04]  /*1a50*/  SYNCS.ARRIVE.TRANS64.A1T0 RZ, [R0+URZ+0xd0], RZ ;  /* 0x0000d0ff00ff79a7 */ /* 0x0007e800081000ff */
[----:B------:R-:W-:-:S04]  /*1a60*/  ISETP.NE.AND P0, PT, R9, 0x2, PT ;  /* 0x000000020900780c */ /* 0x000fc80003f05270 */
[----:B------:R-:W-:Y:S02]  /*1a70*/  SEL R9, R9, RZ, P0 ;  /* 0x000000ff09097207 */ /* 0x000fe40000000000 */
[----:B---3--:R-:W-:-:S04]  /*1a80*/  SEL R0, RZ, 0x1, P0 ;  /* 0x00000001ff007807 */ /* 0x008fc80000000000 */
[----:B------:R-:W-:-:S07]  /*1a90*/  LOP3.LUT R8, R8, R0, RZ, 0x3c, !PT ;  /* 0x0000000008087212 */ /* 0x000fce00078e3cff */
.L_x_23:
[----:B------:R-:W-:Y:S01]  /*1aa0*/  UMOV UR22, 0x400 ;  /* 0x0000040000167882 */ /* 0x000fe20000000000 */
[----:B------:R-:W-:Y:S01]  /*1ab0*/  SHF.L.U32 R0, R12, 0x1f, RZ ;  /* 0x0000001f0c007819 */ /* 0x000fe200000006ff */
[----:B--2---:R-:W-:Y:S02]  /*1ac0*/  ULEA UR22, UR62, UR22, 0x18 ;  /* 0x000000163e167291 */ /* 0x004fe4000f8ec0ff */
[----:B------:R-:W-:Y:S02]  /*1ad0*/  UISETP.GE.U32.AND UP0, UPT, UR70, 0xff, UPT ;  /* 0x000000ff4600788c */ /* 0x000fe4000bf06070 */
[----:B------:R-:W-:Y:S02]  /*1ae0*/  ULEA UR4, UR29, UR22, 0x3 ;  /* 0x000000161d047291 */ /* 0x000fe4000f8e18ff */
[----:B------:R-:W-:Y:S01]  /*1af0*/  ULEA UR27, UR28, UR68, 0x7 ;  /* 0x000000441c1b7291 */ /* 0x000fe2000f8e38ff */
[----:B------:R-:W-:-:S06]  /*1b00*/  UMOV UR21, URZ ;  /* 0x000000ff00157c82 */ /* 0x000fcc0008000000 */
[----:B------:R2:W3:Y:S01]  /*1b10*/  SYNCS.PHASECHK.TRANS64.TRYWAIT P1, [UR4+0x10], R0 ;  /* 0x00001000ff0075a7 */ /* 0x0004e20008021104 */
[----:B------:R-:W-:-:S04]  /*1b20*/  ULEA.HI UR4, UR24, UR24, URZ, 0x1 ;  /* 0x0000001818047291 */ /* 0x000fc8000f8f08ff */
[----:B------:R-:W-:-:S04]  /*1b30*/  USHF.L.U32 UR4, UR4, 0x7, URZ ;  /* 0x0000000704047899 */ /* 0x000fc800080006ff */
[----:B------:R-:W-:-:S04]  /*1b40*/  ULOP3.LUT UR59, UR4, 0xffffff00, URZ, 0xc0, !UPT ;  /* 0xffffff00043b7892 */ /* 0x000fc8000f8ec0ff */
[----:B------:R-:W-:Y:S01]  /*1b50*/  ULOP3.LUT UR59, UR59, 0x80, UR71, 0xf8, !UPT ;  /* 0x000000803b3b7892 */ /* 0x000fe2000f8ef847 */
[----:B------:R-:W-:Y:S11]  /*1b60*/  BRA.U !UP0, `(.L_x_25) ;  /* 0x0000000508607547 */ /* 0x000ff6000b800000 */
[----:B------:R-:W-:Y:S01]  /*1b70*/  UMOV UR23, UR67 ;  /* 0x0000004300177c82 */ /* 0x000fe20008000000 */
[----:B------:R-:W-:Y:S01]  /*1b80*/  UMOV UR6, UR29 ;  /* 0x0000001d00067c82 */ /* 0x000fe20008000000 */
[----:B------:R-:W-:-:S05]  /*1b90*/  UMOV UR42, 0x40 ;  /* 0x00000040002a7882 */ /* 0x000fca0000000000 */
.L_x_33:
[----:B------:R-:W-:Y:S01]  /*1ba0*/  ULEA UR7, UR6, UR22, 0x3 ;  /* 0x0000001606077291 */ /* 0x000fe2000f8e18ff */
[----:B---3--:R-:W-:Y:S01]  /*1bb0*/  @P4 MOV R2, 0x30000 ;  /* 0x0003000000024802 */ /* 0x008fe20000000f00 */
[----:B-123--:R-:W-:Y:S10]  /*1bc0*/  @P1 BRA `(.L_x_26) ;  /* 0x00000000000c1947 */ /* 0x00eff40003800000 */
[----:B------:R-:W-:-:S04]  /*1bd0*/  SHF.L.U32 R3, R12, 0x1f, RZ ;  /* 0x0000001f0c037819 */ /* 0x000fc800000006ff */
[----:B------:R-:W3:Y:S02]  /*1be0*/  SYNCS.PHASECHK.TRANS64.TRYWAIT P0, [UR7+0x10], R3 ;  /* 0x00001003ff0075a7 */ /* 0x000ee40008001107 */
[----:B---3--:R-:W-:Y:S05]  /*1bf0*/  @!P0 BRA `(.L_x_27) ;  /* 0x000000a800608947 */ /* 0x008fea0003800000 */
.L_x_26:
[----:B------:R3:W-:Y:S01]  /*1c00*/  @P4 SYNCS.ARRIVE.TRANS64 RZ, [UR7], R2 ;  /* 0x00000002ffff49a7 */ /* 0x0007e20008000007 */
[----:B------:R-:W-:Y:S02]  /*1c10*/  ULOP3.LUT UR4, UR38, 0x2, URZ, 0xfc, !UPT ;  /* 0x0000000226047892 */ /* 0x000fe4000f8efcff */
[----:B------:R-:W-:Y:S02]  /*1c20*/  UIADD3 UR23, UPT, UPT, UR23, 0x1, URZ ;  /* 0x0000000117177890 */ /* 0x000fe4000fffe0ff */
[----:B------:R-:W-:Y:S02]  /*1c30*/  UISETP.NE.AND UP0, UPT, UR4, 0x2, UPT ;  /* 0x000000020400788c */ /* 0x000fe4000bf05270 */
[----:B------:R-:W-:-:S07]  /*1c40*/  UISETP.NE.AND UP2, UPT, UR23, 0x1, UPT ;  /* 0x000000011700788c */ /* 0x000fce000bf45270 */
[----:B------:R-:W-:Y:S05]  /*1c50*/  BRA.U UP0, `(.L_x_28) ;  /* 0x0000000100047547 */ /* 0x000fea000b800000 */
[----:B-1----:R-:W-:Y:S05]  /*1c60*/  BPT.TRAP 0x1 ;  /* 0x000000040000795c */ /* 0x002fea0000300000 */
.L_x_28:
[----:B------:R-:W-:Y:S04]  /*1c70*/  BSSY.RECONVERGENT B0, `(.L_x_29) ;  /* 0x0000003000007945 */ /* 0x000fe80003800200 */
[----:B------:R-:W-:Y:S05]  /*1c80*/  @!P3 BRA `(.L_x_30) ;  /* 0x000000000004b947 */ /* 0x000fea0003800000 */
[----:B-1----:R-:W-:Y:S05]  /*1c90*/  BPT.TRAP 0x1 ;  /* 0x000000040000795c */ /* 0x002fea0000300000 */
.L_x_30:
[----:B-1----:R-:W-:Y:S05]  /*1ca0*/  BSYNC.RECONVERGENT B0 ;  /* 0x0000000000007941 */ /* 0x002fea0003800200 */
.L_x_29:
[----:B------:R-:W-:Y:S01]  /*1cb0*/  UIADD3 UR4, UPT, UPT, UR6, 0x1, URZ ;  /* 0x0000000106047890 */ /* 0x000fe2000fffe0ff */
[----:B------:R-:W-:Y:S01]  /*1cc0*/  BSSY.RECONVERGENT B0, `(.L_x_31) ;  /* 0x000003e000007945 */ /* 0x000fe20003800200 */
[----:B------:R-:W-:Y:S02]  /*1cd0*/  ELECT P0, URZ, PT ;  /* 0x0000000000ff782f */ /* 0x000fe40003800000 */
[----:B------:R-:W-:-:S04]  /*1ce0*/  UISETP.NE.AND UP0, UPT, UR4, 0x2, UPT ;  /* 0x000000020400788c */ /* 0x000fc8000bf05270 */
[----:B------:R-:W-:Y:S02]  /*1cf0*/  USEL UR5, URZ, 0x1, UP0 ;  /* 0x00000001ff057887 */ /* 0x000fe40008000000 */
[----:B------:R-:W-:-:S04]  /*1d00*/  USEL UR29, UR4, URZ, UP0 ;  /* 0x000000ff041d7287 */ /* 0x000fc80008000000 */
[----:B------:R-:W-:Y:S01]  /*1d10*/  ULEA UR4, UR29, UR22, 0x3 ;  /* 0x000000161d047291 */ /* 0x000fe2000f8e18ff */
[----:B------:R-:W-:-:S04]  /*1d20*/  LOP3.LUT R12, R12, UR5, RZ, 0x3c, !PT ;  /* 0x000000050c0c7c12 */ /* 0x000fc8000f8e3cff */
[----:B--2---:R-:W-:-:S04]  /*1d30*/  SHF.L.U32 R0, R12, 0x1f, RZ ;  /* 0x0000001f0c007819 */ /* 0x004fc800000006ff */
[----:B------:R1:W2:Y:S01]  /*1d40*/  SYNCS.PHASECHK.TRANS64.TRYWAIT P1, [UR4+0x10], R0 ;  /* 0x00001000ff0075a7 */ /* 0x0002a20008021104 */
[----:B------:R-:W-:Y:S05]  /*1d50*/  @!P0 BRA `(.L_x_32) ;  /* 0x0000000000d08947 */ /* 0x000fea0003800000 */
[----:B------:R-:W-:Y:S02]  /*1d60*/  ULEA UR32, UR6, UR22, 0x10 ;  /* 0x0000001606207291 */ /* 0x000fe4000f8e80ff */
[----:B------:R-:W-:Y:S02]  /*1d70*/  UIADD3 UR4, UP1, UPT, UR54, 0x80, URZ ;  /* 0x0000008036047890 */ /* 0x000fe4000ff3e0ff */
[----:B------:R-:W-:Y:S02]  /*1d80*/  ULEA UR13, UR6, UR31, 0xd ;  /* 0x0000001f060d7291 */ /* 0x000fe4000f8e68ff */
[----:B------:R-:W-:Y:S02]  /*1d90*/  UIADD3 UR14, UP0, UPT, UR54, 0x180, URZ ;  /* 0x00000180360e7890 */ /* 0x000fe4000ff1e0ff */
[----:B------:R-:W-:Y:S02]  /*1da0*/  UIADD3 UR58, UPT, UPT, UR42, -0x40, URZ ;  /* 0xffffffc02a3a7890 */ /* 0x000fe4000fffe0ff */
[----:B------:R-:W-:-:S02]  /*1db0*/  ULOP3.LUT UR57, UR7, 0xfefffff8, URZ, 0xc0, !UPT ;  /* 0xfefffff807397892 */ /* 0x000fc4000f8ec0ff */
[----:B------:R-:W-:Y:S02]  /*1dc0*/  UIADD3.X UR5, UPT, UPT, URZ, UR55, URZ, UP1, !UPT ;  /* 0x00000037ff057290 */ /* 0x000fe40008ffe4ff */
[----:B------:R-:W-:Y:S02]  /*1dd0*/  ULEA UR13, UR13, UR22, 0x2 ;  /* 0x000000160d0d7291 */ /* 0x000fe4000f8e10ff */
[----:B------:R-:W-:Y:S02]  /*1de0*/  UIADD3 UR56, UPT, UPT, UR32, 0x8400, URZ ;  /* 0x0000840020387890 */ /* 0x000fe4000fffe0ff */
[----:B------:R-:W-:Y:S02]  /*1df0*/  UIADD3 UR50, UPT, UPT, UR42, -0x20, URZ ;  /* 0xffffffe02a327890 */ /* 0x000fe4000fffe0ff */
[----:B------:R-:W-:Y:S02]  /*1e00*/  UIADD3 UR48, UPT, UPT, UR32, 0xc400, URZ ;  /* 0x0000c40020307890 */ /* 0x000fe4000fffe0ff */
[----:B------:R-:W-:-:S02]  /*1e10*/  UIADD3 UR40, UPT, UPT, UR32, 0x10400, URZ ;  /* 0x0001040020287890 */ /* 0x000fc4000fffe0ff */
[----:B------:R-:W-:Y:S02]  /*1e20*/  UIADD3 UR34, UPT, UPT, UR42, 0x20, URZ ;  /* 0x000000202a227890 */ /* 0x000fe4000fffe0ff */
[----:B------:R-:W-:Y:S02]  /*1e30*/  UIADD3 UR32, UPT, UPT, UR32, 0x14400, URZ ;  /* 0x0001440020207890 */ /* 0x000fe4000fffe0ff */
[----:B------:R-:W-:Y:S02]  /*1e40*/  UIADD3.X UR15, UPT, UPT, URZ, UR55, URZ, UP0, !UPT ;  /* 0x00000037ff0f7290 */ /* 0x000fe400087fe4ff */
[----:B------:R-:W-:Y:S02]  /*1e50*/  UPRMT UR21, URZ, 0x5410, UR30 ;  /* 0x00005410ff157896 */ /* 0x000fe4000800001e */
[----:B------:R-:W-:Y:S02]  /*1e60*/  UIADD3 UR24, UPT, UPT, UR13, 0x28400, URZ ;  /* 0x000284000d187890 */ /* 0x000fe4000fffe0ff */
[----:B------:R-:W-:Y:S01]  /*1e70*/  UIADD3 UR8, UPT, UPT, UR13, 0x2a400, URZ ;  /* 0x0002a4000d087890 */ /* 0x000fe2000fffe0ff */
[----:B------:R-:W-:Y:S01]  /*1e80*/  UMOV UR46, 0x0 ;  /* 0x00000000002e7882 */ /* 0x000fe20000000000 */
[----:B------:R-:W-:Y:S01]  /*1e90*/  UMOV UR47, 0x10000000 ;  /* 0x10000000002f7882 */ /* 0x000fe20000000000 */
[----:B------:R-:W-:Y:S01]  /*1ea0*/  UMOV UR51, UR59 ;  /* 0x0000003b00337c82 */ /* 0x000fe20008000000 */
[----:B------:R-:W-:Y:S01]  /*1eb0*/  UMOV UR52, UR60 ;  /* 0x0000003c00347c82 */ /* 0x000fe20008000000 */
[----:B------:R-:W-:Y:S01]  /*1ec0*/  UMOV UR49, UR57 ;  /* 0x0000003900317c82 */ /* 0x000fe20008000000 */
[----:B------:R-:W-:Y:S01]  /*1ed0*/  UMOV UR43, UR59 ;  /* 0x0000003b002b7c82 */ /* 0x000fe20008000000 */
[----:B------:R-:W-:Y:S01]  /*1ee0*/  UMOV UR44, UR60 ;  /* 0x0000003c002c7c82 */ /* 0x000fe20008000000 */
[----:B------:R-:W-:Y:S01]  /*1ef0*/  UMOV UR41, UR57 ;  /* 0x0000003900297c82 */ /* 0x000fe20008000000 */
[----:B------:R-:W-:Y:S01]  /*1f00*/  UTMALDG.3D.2CTA [UR56], [UR4], desc[UR46] ;  /* 0x00002e38040075b4 */ /* 0x000fe20008211000 */
[----:B------:R-:W-:Y:S01]  /*1f10*/  UMOV UR35, UR59 ;  /* 0x0000003b00237c82 */ /* 0x000fe20008000000 */
        /* <DEDUP_REMOVED lines=10> */
[----:B------:R-:W-:Y:S01]  /*1fc0*/  UIADD3 UR16, UPT, UPT, UR13, 0x2c400, URZ ;  /* 0x0002c4000d107890 */ /* 0x000fe2000fffe0ff */
[----:B------:R-:W-:Y:S01]  /*1fd0*/  UMOV UR18, UR42 ;  /* 0x0000002a00127c82 */ /* 0x000fe20008000000 */
[----:B------:R-:W-:Y:S01]  /*1fe0*/  UMOV UR19, UR27 ;  /* 0x0000001b00137c82 */ /* 0x000fe20008000000 */
[----:B------:R-:W-:Y:S01]  /*1ff0*/  UTMALDG.3D.2CTA [UR40], [UR4], desc[UR46] ;  /* 0x00002e28040075b4 */ /* 0x000fe20008211000 */
[----:B------:R-:W-:Y:S01]  /*2000*/  UMOV UR20, UR60 ;  /* 0x0000003c00147c82 */ /* 0x000fe20008000000 */
[----:B------:R-:W-:Y:S01]  /*2010*/  UMOV UR17, UR57 ;  /* 0x0000003900117c82 */ /* 0x000fe20008000000 */
[----:B------:R-:W-:Y:S01]  /*2020*/  UTMALDG.3D.2CTA [UR32], [UR4], desc[UR46] ;  /* 0x00002e20040075b4 */ /* 0x000fe20008211000 */
[----:B------:R-:W-:Y:S01]  /*2030*/  UTMALDG.3D.MULTICAST.2CTA [UR24], [UR14], UR21, desc[UR46] ;  /* 0x00002e180e0073b4 */ /* 0x000fe20008211815 */
[----:B------:R4:W-:Y:S01]  /*2040*/  UTMALDG.3D.MULTICAST.2CTA [UR8], [UR14], UR21, desc[UR46] ;  /* 0x00002e080e0073b4 */ /* 0x0009e20008211815 */
[----:B------:R1:W-:Y:S01]  /*2050*/  UTMALDG.3D.MULTICAST.2CTA [UR16], [UR14], UR21, desc[UR46] ;  /* 0x00002e100e0073b4 */ /* 0x0003e20008211815 */
[----:B----4-:R-:W-:Y:S01]  /*2060*/  UIADD3 UR8, UPT, UPT, UR13, 0x2e400, URZ ;  /* 0x0002e4000d087890 */ /* 0x010fe2000fffe0ff */
[----:B------:R-:W-:-:S08]  /*2070*/  UMOV UR10, UR34 ;  /* 0x00000022000a7c82 */ /* 0x000fd00008000000 */
[----:B------:R1:W-:Y:S02]  /*2080*/  UTMALDG.3D.MULTICAST.2CTA [UR8], [UR14], UR21, desc[UR46] ;  /* 0x00002e080e0073b4 */ /* 0x0003e40008211815 */
[----:B-1----:R-:W-:Y:S01]  /*2090*/  NOP ;  /* 0x0000000000007918 */ /* 0x002fe20000000000 */
.L_x_32:
[----:B------:R-:W-:Y:S05]  /*20a0*/  BSYNC.RECONVERGENT B0 ;  /* 0x0000000000007941 */ /* 0x000fea0003800200 */
.L_x_31:
[----:B------:R-:W-:Y:S01]  /*20b0*/  UIADD3 UR42, UPT, UPT, UR42, 0x80, URZ ;  /* 0x000000802a2a7890 */ /* 0x000fe2000fffe0ff */
[----:B------:R-:W-:Y:S01]  /*20c0*/  UMOV UR6, UR29 ;  /* 0x0000001d00067c82 */ /* 0x000fe20008000000 */
[----:B------:R-:W-:Y:S01]  /*20d0*/  UMOV UR21, UR45 ;  /* 0x0000002d00157c82 */ /* 0x000fe20008000000 */
[----:B------:R-:W-:Y:S09]  /*20e0*/  BRA.U UP2, `(.L_x_33) ;  /* 0xfffffff902ac7547 */ /* 0x000ff2000b83ffff */
.L_x_25:
[----:B------:R-:W-:Y:S01]  /*20f0*/  ULEA UR4, UR29, UR22, 0x3 ;  /* 0x000000161d047291 */ /* 0x000fe2000f8e18ff */
[----:B-12---:R-:W-:Y:S01]  /*2100*/  SHF.L.U32 R0, R12, 0x1f, RZ ;  /* 0x0000001f0c007819 */ /* 0x006fe200000006ff */
[----:B------:R-:W-:Y:S01]  /*2110*/  @!P2 SYNCS.ARRIVE.TRANS64.A1T0 RZ, [UR22+0x68], RZ ;  /* 0x000068ffffffa9a7 */ /* 0x000fe20008100016 */
[----:B------:R-:W-:-:S06]  /*2120*/  UISETP.GT.AND UP0, UPT, UR66, UR65, UPT ;  /* 0x000000414200728c */ /* 0x000fcc000bf04270 */
[----:B---3--:R1:W2:Y:S03]  /*2130*/  SYNCS.PHASECHK.TRANS64.TRYWAIT P1, [UR4+0x10], R0 ;  /* 0x00001000ff0075a7 */ /* 0x0082a60008021104 */
[----:B------:R-:W-:Y:S05]  /*2140*/  BRA.U !UP0, `(.L_x_34) ;  /* 0x0000000508587547 */ /* 0x000fea000b800000 */
[----:B------:R-:W-:Y:S01]  /*2150*/  UIADD3 UR37, UPT, UPT, UR69, UR21, URZ ;  /* 0x0000001545257290 */ /* 0x000fe2000fffe0ff */
[----:B------:R-:W-:-:S11]  /*2160*/  UMOV UR6, UR29 ;  /* 0x0000001d00067c82 */ /* 0x000fd60008000000 */
.L_x_42:
[----:B------:R-:W-:Y:S01]  /*2170*/  ULEA UR7, UR6, UR22, 0x3 ;  /* 0x0000001606077291 */ /* 0x000fe2000f8e18ff */
[----:B--2---:R-:W-:Y:S01]  /*2180*/  @P4 MOV R2, 0x30000 ;  /* 0x0003000000024802 */ /* 0x004fe20000000f00 */
[----:B--23--:R-:W-:Y:S10]  /*2190*/  @P1 BRA `(.L_x_35) ;  /* 0x00000000000c1947 */ /* 0x00cff40003800000 */
[----:B------:R-:W-:-:S04]  /*21a0*/  SHF.L.U32 R3, R12, 0x1f, RZ ;  /* 0x0000001f0c037819 */ /* 0x000fc800000006ff */
[----:B------:R-:W2:Y:S02]  /*21b0*/  SYNCS.PHASECHK.TRANS64.TRYWAIT P0, [UR7+0x10], R3 ;  /* 0x00001003ff0075a7 */ /* 0x000ea40008001107 */
[----:B--2---:R-:W-:Y:S05]  /*21c0*/  @!P0 BRA `(.L_x_36) ;  /* 0x000000a400048947 */ /* 0x004fea0003800000 */
.L_x_35:
[----:B------:R2:W-:Y:S01]  /*21d0*/  @P4 SYNCS.ARRIVE.TRANS64 RZ, [UR7], R2 ;  /* 0x00000002ffff49a7 */ /* 0x0005e20008000007 */
[----:B------:R-:W-:-:S04]  /*21e0*/  ULOP3.LUT UR4, UR38, 0x2, URZ, 0xfc, !UPT ;  /* 0x0000000226047892 */ /* 0x000fc8000f8efcff */
[----:B------:R-:W-:-:S09]  /*21f0*/  UISETP.NE.AND UP0, UPT, UR4, 0x2, UPT ;  /* 0x000000020400788c */ /* 0x000fd2000bf05270 */
[----:B------:R-:W-:Y:S05]  /*2200*/  BRA.U UP0, `(.L_x_37) ;  /* 0x0000000100047547 */ /* 0x000fea000b800000 */
[----:B------:R-:W-:Y:S05]  /*2210*/  BPT.TRAP 0x1 ;  /* 0x000000040000795c */ /* 0x000fea0000300000 */
.L_x_37:
[----:B------:R-:W-:Y:S04]  /*2220*/  BSSY.RECONVERGENT B0, `(.L_x_38) ;  /* 0x0000003000007945 */ /* 0x000fe80003800200 */
[----:B------:R-:W-:Y:S05]  /*2230*/  @!P3 BRA `(.L_x_39) ;  /* 0x000000000004b947 */ /* 0x000fea0003800000 */
[----:B------:R-:W-:Y:S05]  /*2240*/  BPT.TRAP 0x1 ;  /* 0x000000040000795c */ /* 0x000fea0000300000 */
.L_x_39:
[----:B------:R-:W-:Y:S05]  /*2250*/  BSYNC.RECONVERGENT B0 ;  /* 0x0000000000007941 */ /* 0x000fea0003800200 */
.L_x_38:
        /* <DEDUP_REMOVED lines=8> */
[----:B-1----:R-:W-:-:S04]  /*22e0*/  SHF.L.U32 R0, R12, 0x1f, RZ ;  /* 0x0000001f0c007819 */ /* 0x002fc800000006ff */
[----:B------:R1:W3:Y:S01]  /*22f0*/  SYNCS.PHASECHK.TRANS64.TRYWAIT P1, [UR4+0x10], R0 ;  /* 0x00001000ff0075a7 */ /* 0x0002e20008021104 */
[----:B------:R-:W-:Y:S05]  /*2300*/  @!P0 BRA `(.L_x_41) ;  /* 0x0000000000d48947 */ /* 0x000fea0003800000 */
[----:B------:R-:W-:Y:S02]  /*2310*/  ULEA UR32, UR6, UR22, 0x10 ;  /* 0x0000001606207291 */ /* 0x000fe4000f8e80ff */
[----:B------:R-:W-:Y:S02]  /*2320*/  UIADD3 UR4, UP1, UPT, UR54, 0x80, URZ ;  /* 0x0000008036047890 */ /* 0x000fe4000ff3e0ff */
[----:B------:R-:W-:Y:S02]  /*2330*/  ULEA UR13, UR6, UR31, 0xd ;  /* 0x0000001f060d7291 */ /* 0x000fe4000f8e68ff */
[----:B------:R-:W-:Y:S02]  /*2340*/  USHF.L.U32 UR58, UR21, 0x7, URZ ;  /* 0x00000007153a7899 */ /* 0x000fe400080006ff */
[----:B------:R-:W-:Y:S02]  /*2350*/  UIADD3 UR14, UP0, UPT, UR54, 0x180, URZ ;  /* 0x00000180360e7890 */ /* 0x000fe4000ff1e0ff */
[----:B------:R-:W-:-:S02]  /*2360*/  ULOP3.LUT UR57, UR7, 0xfefffff8, URZ, 0xc0, !UPT ;  /* 0xfefffff807397892 */ /* 0x000fc4000f8ec0ff */
[----:B------:R-:W-:Y:S02]  /*2370*/  UIADD3.X UR5, UPT, UPT, URZ, UR55, URZ, UP1, !UPT ;  /* 0x00000037ff057290 */ /* 0x000fe40008ffe4ff */
[----:B------:R-:W-:Y:S02]  /*2380*/  ULEA UR13, UR13, UR22, 0x2 ;  /* 0x000000160d0d7291 */ /* 0x000fe4000f8e10ff */
[----:B------:R-:W-:Y:S02]  /*2390*/  UIADD3 UR56, UPT, UPT, UR32, 0x8400, URZ ;  /* 0x0000840020387890 */ /* 0x000fe4000fffe0ff */
[----:B------:R-:W-:Y:S02]  /*23a0*/  UIADD3 UR50, UPT, UPT, UR58, 0x20, URZ ;  /* 0x000000203a327890 */ /* 0x000fe4000fffe0ff */
[----:B------:R-:W-:Y:S02]  /*23b0*/  UIADD3 UR48, UPT, UPT, UR32, 0xc400, URZ ;  /* 0x0000c40020307890 */ /* 0x000fe4000fffe0ff */
[----:B------:R-:W-:-:S02]  /*23c0*/  UIADD3 UR42, UPT, UPT, UR58, 0x40, URZ ;  /* 0x000000403a2a7890 */ /* 0x000fc4000fffe0ff */
[----:B------:R-:W-:Y:S02]  /*23d0*/  UIADD3 UR40, UPT, UPT, UR32, 0x10400, URZ ;  /* 0x0001040020287890 */ /* 0x000fe4000fffe0ff */
[----:B------:R-:W-:Y:S02]  /*23e0*/  UIADD3 UR34, UPT, UPT, UR58, 0x60, URZ ;  /* 0x000000603a227890 */ /* 0x000fe4000fffe0ff */
[----:B------:R-:W-:Y:S02]  /*23f0*/  UIADD3 UR32, UPT, UPT, UR32, 0x14400, URZ ;  /* 0x0001440020207890 */ /* 0x000fe4000fffe0ff */
[----:B------:R-:W-:Y:S02]  /*2400*/  UIADD3.X UR15, UPT, UPT, URZ, UR55, URZ, UP0, !UPT ;  /* 0x00000037ff0f7290 */ /* 0x000fe400087fe4ff */
[----:B------:R-:W-:Y:S02]  /*2410*/  UPRMT UR23, URZ, 0x5410, UR30 ;  /* 0x00005410ff177896 */ /* 0x000fe4000800001e */
[----:B------:R-:W-:-:S02]  /*2420*/  UIADD3 UR24, UPT, UPT, UR13, 0x28400, URZ ;  /* 0x000284000d187890 */ /* 0x000fc4000fffe0ff */
        /* <DEDUP_REMOVED lines=35> */
.L_x_41:
[----:B------:R-:W-:Y:S05]  /*2660*/  BSYNC.RECONVERGENT B0 ;  /* 0x0000000000007941 */ /* 0x000fea0003800200 */
.L_x_40:
[----:B------:R-:W-:Y:S01]  /*2670*/  UIADD3 UR21, UPT, UPT, UR21, 0x1, URZ ;  /* 0x0000000115157890 */ /* 0x000fe2000fffe0ff */
[----:B------:R-:W-:-:S03]  /*2680*/  UMOV UR6, UR29 ;  /* 0x0000001d00067c82 */ /* 0x000fc60008000000 */
[----:B------:R-:W-:-:S09]  /*2690*/  UISETP.NE.AND UP0, UPT, UR21, UR37, UPT ;  /* 0x000000251500728c */ /* 0x000fd2000bf05270 */
[----:B------:R-:W-:Y:S05]  /*26a0*/  BRA.U UP0, `(.L_x_42) ;  /* 0xfffffff900b07547 */ /* 0x000fea000b83ffff */
.L_x_34:
[C---:B------:R-:W-:Y:S01]  /*26b0*/  LEA R3, R11.reuse, UR22, 0x3 ;  /* 0x000000160b037c11 */ /* 0x040fe2000f8e18ff */
[----:B------:R-:W-:Y:S01]  /*26c0*/  NOP ;  /* 0x0000000000007918 */ /* 0x000fe20000000000 */
[----:B-1----:R-:W-:Y:S02]  /*26d0*/  SHF.L.U32 R0, R10, 0x1f, RZ ;  /* 0x0000001f0a007819 */ /* 0x002fe400000006ff */
[----:B------:R-:W-:Y:S02]  /*26e0*/  LEA R4, R11, UR22, 0x4 ;  /* 0x000000160b047c11 */ /* 0x000fe4000f8e20ff */
[----:B------:R-:W1:Y:S02]  /*26f0*/  SYNCS.PHASECHK.TRANS64.TRYWAIT P0, [R3+URZ+0x70], R0 ;  /* 0x00007000030075a7 */ /* 0x000e6400080011ff */
[----:B-1----:R-:W-:Y:S05]  /*2700*/  @!P0 BRA `(.L_x_43) ;  /* 0x0000009c00cc8947 */ /* 0x002fea0003800000 */
.L_x_190:
[----:B------:R-:W4:Y:S01]  /*2710*/  LDS.128 R4, [R4+0x100] ;  /* 0x0001000004047984 */ /* 0x000f220000000c00 */
[----:B------:R-:W-:Y:S01]  /*2720*/  UISETP.GE.AND UP0, UPT, UR39, 0x1, UPT ;  /* 0x000000012700788c */ /* 0x000fe2000bf06270 */
[----:B------:R-:W-:Y:S01]  /*2730*/  @!PT LDS RZ, [RZ] ;  /* 0x00000000fffff984 */ /* 0x000fe20000000800 */
[----:B------:R-:W-:Y:S01]  /*2740*/  @!PT LDS RZ, [RZ] ;  /* 0x00000000fffff984 */ /* 0x000fe20000000800 */
[----:B------:R-:W-:Y:S01]  /*2750*/  @!PT LDS RZ, [RZ] ;  /* 0x00000000fffff984 */ /* 0x000fe20000000800 */
[----:B------:R-:W-:Y:S01]  /*2760*/  @!PT LDS RZ, [RZ] ;  /* 0x00000000fffff984 */ /* 0x000fe20000000800 */
[----:B------:R1:W-:Y:S06]  /*2770*/  MEMBAR.ALL.CTA ;  /* 0x0000000000007992 */ /* 0x0003ec0000008000 */
[----:B-1----:R-:W1:Y:S01]  /*2780*/  FENCE.VIEW.ASYNC.S ;  /* 0x00000000000073c6 */ /* 0x002e620000000000 */
[----:B----4-:R-:W-:-:S13]  /*2790*/  LOP3.LUT P0, RZ, R6, 0x1, RZ, 0xc0, !PT ;  /* 0x0000000106ff7812 */ /* 0x010fda000780c0ff */
[----:B-1----:R-:W-:Y:S01]  /*27a0*/  VOTEU.ANY UP1, P0 ;  /* 0x0000000000ff7886 */ /* 0x002fe20000020100 */
[----:B------:R-:W-:-:S13]  /*27b0*/  PLOP3.LUT P0, PT, PT, PT, UP1, 0x80, 0x8 ;  /* 0x000000000008781c */ /* 0x000fda0003f0f018 */
[----:B------:R-:W-:Y:S02]  /*27c0*/  @P0 LOP3.LUT R0, R5, 0xffff, RZ, 0xc0, !PT ;  /* 0x0000ffff05000812 */ /* 0x000fe400078ec0ff */
[----:B--2---:R-:W-:Y:S02]  /*27d0*/  @P0 MOV R2, R4 ;  /* 0x0000000400020202 */ /* 0x004fe40000000f00 */
[----:B------:R-:W-:Y:S01]  /*27e0*/  @P0 R2UR UR5, R0 ;  /* 0x00000000000502ca */ /* 0x000fe200000e0000 */
[----:B------:R-:W-:Y:S01]  /*27f0*/  VIADD R0, R3, 0x80 ;  /* 0x0000008003007836 */ /* 0x000fe20000000000 */
[----:B------:R-:W-:Y:S02]  /*2800*/  @P0 SHF.R.U32.HI R4, RZ, 0x10, R5 ;  /* 0x00000010ff040819 */ /* 0x000fe40000011605 */
[----:B------:R-:W-:Y:S02]  /*2810*/  @P0 R2UR UR6, R2 ;  /* 0x00000000020602ca */ /* 0x000fe400000e0000 */
[----:B------:R-:W-:-:S02]  /*2820*/  PRMT R0, RZ, 0x654, R0 ;  /* 0x00000654ff007816 */ /* 0x000fc40000000000 */
[----:B------:R-:W-:Y:S02]  /*2830*/  @P0 R2UR UR4, R4 ;  /* 0x00000000040402ca */ /* 0x000fe400000e0000 */
[----:B------:R1:W-:Y:S03]  /*2840*/  SYNCS.ARRIVE.TRANS64.RED.A1T0 RZ, [R0+URZ], RZ ;  /* 0x000000ff00ff79a7 */ /* 0x0003e600081004ff */
[----:B------:R-:W-:-:S04]  /*2850*/  @UP1 UMOV UR53, UR5 ;  /* 0x0000000500351c82 */ /* 0x000fc80008000000 */
[----:B------:R-:W-:-:S04]  /*2860*/  @UP1 UMOV UR61, UR6 ;  /* 0x00000006003d1c82 */ /* 0x000fc80008000000 */
[----:B------:R-:W-:Y:S01]  /*2870*/  @UP1 UMOV UR60, UR4 ;  /* 0x00000004003c1c82 */ /* 0x000fe20008000000 */
[----:B------:R-:W-:Y:S05]  /*2880*/  BRA.U !UP0, `(.L_x_44) ;  /* 0x0000000108d47547 */ /* 0x000fea000b800000 */
[----:B------:R-:W2:Y:S01]  /*2890*/  LDCU.128 UR12, c[0x0][0xb10] ;  /* 0x00016200ff0c77ac */ /* 0x000ea20008000c00 */
[----:B------:R-:W4:Y:S01]  /*28a0*/  LDCU UR21, c[0x0][0xb20] ;  /* 0x00016400ff1577ac */ /* 0x000f220008000800 */
[----:B------:R-:W3:Y:S01]  /*28b0*/  LDCU UR20, c[0x0][0xb0c] ;  /* 0x00016180ff1477ac */ /* 0x000ee20008000800 */
[----:B------:R-:W1:Y:S01]  /*28c0*/  LDCU.64 UR8, c[0x0][0xb28] ;  /* 0x00016500ff0877ac */ /* 0x000e620008000a00 */
[----:B------:R-:W-:Y:S02]  /*28d0*/  UISETP.NE.AND UP3, UPT, UR39, 0x1, UPT ;  /* 0x000000012700788c */ /* 0x000fe4000bf65270 */
[----:B--2---:R-:W-:Y:S02]  /*28e0*/  UIMAD.WIDE.U32 UR6, UR63, UR15, URZ ;  /* 0x0000000f3f0672a5 */ /* 0x004fe4000f8e00ff */
[----:B------:R-:W-:Y:S02]  /*28f0*/  UIMAD.WIDE.U32 UR4, UR64, UR12, URZ ;  /* 0x0000000c400472a5 */ /* 0x000fe4000f8e00ff */
[----:B------:R-:W-:-:S02]  /*2900*/  UISETP.NE.AND UP0, UPT, UR14, 0x1, UPT ;  /* 0x000000010e00788c */ /* 0x000fc4000bf05270 */
[----:B------:R-:W-:Y:S01]  /*2910*/  UIMAD.WIDE.U32 UR18, UR53, UR15, URZ ;  /* 0x0000000f351272a5 */ /* 0x000fe2000f8e00ff */
[----:B------:R-:W-:Y:S02]  /*2920*/  UMOV UR6, UR7 ;  /* 0x0000000700067c82 */ /* 0x000fe40008000000 */
[----:B------:R-:W-:Y:S01]  /*2930*/  UMOV UR4, UR5 ;  /* 0x0000000500047c82 */ /* 0x000fe20008000000 */
[----:B----4-:R-:W-:Y:S02]  /*2940*/  USHF.R.U32.HI UR6, URZ, UR21, UR6 ;  /* 0x00000015ff067299 */ /* 0x010fe40008011606 */
[----:B---3--:R-:W-:Y:S02]  /*2950*/  UISETP.NE.AND UP2, UPT, UR20, 0x1, UPT ;  /* 0x000000011400788c */ /* 0x008fe4000bf45270 */
[----:B------:R-:W-:Y:S02]  /*2960*/  USHF.R.U32.HI UR4, URZ, UR13, UR4 ;  /* 0x0000000dff047299 */ /* 0x000fe40008011604 */
[----:B------:R-:W-:-:S02]  /*2970*/  USEL UR5, UR63, UR6, !UP0 ;  /* 0x000000063f057287 */ /* 0x000fc4000c000000 */
[----:B------:R-:W-:Y:S02]  /*2980*/  USEL UR6, UR64, UR4, !UP2 ;  /* 0x0000000440067287 */ /* 0x000fe4000d000000 */
[----:B-1----:R-:W-:Y:S01]  /*2990*/  UIMAD.WIDE.U32 UR10, UR5, UR8, URZ ;  /* 0x00000008050a72a5 */ /* 0x002fe2000f8e00ff */
[----:B------:R-:W-:Y:S01]  /*29a0*/  UMOV UR4, UR19 ;  /* 0x0000001300047c82 */ /* 0x000fe20008000000 */
[----:B------:R-:W-:Y:S02]  /*29b0*/  UIMAD.WIDE.U32 UR16, UR61, UR12, URZ ;  /* 0x0000000c3d1072a5 */ /* 0x000fe4000f8e00ff */
[----:B------:R-:W-:-:S03]  /*29c0*/  UIMAD.WIDE.U32 UR18, UR6, UR8, URZ ;  /* 0x00000008061272a5 */ /* 0x000fc6000f8e00ff */
[----:B------:R-:W-:Y:S01]  /*29d0*/  UMOV UR10, UR11 ;  /* 0x0000000b000a7c82 */ /* 0x000fe20008000000 */
[----:B------:R-:W-:Y:S02]  /*29e0*/  USHF.R.U32.HI UR4, URZ, UR21, UR4 ;  /* 0x00000015ff047299 */ /* 0x000fe40008011604 */
[----:B------:R-:W-:Y:S01]  /*29f0*/  @UP3 USHF.R.U32.HI UR5, URZ, UR9, UR10 ;  /* 0x00000009ff053299 */ /* 0x000fe2000801160a */
[----:B------:R-:W-:Y:S01]  /*2a00*/  UMOV UR16, UR17 ;  /* 0x0000001100107c82 */ /* 0x000fe20008000000 */
[----:B------:R-:W-:Y:S01]  /*2a10*/  UMOV UR18, UR19 ;  /* 0x0000001300127c82 */ /* 0x000fe20008000000 */
[----:B------:R-:W-:Y:S02]  /*2a20*/  USHF.R.U32.HI UR13, URZ, UR13, UR16 ;  /* 0x0000000dff0d7299 */ /* 0x000fe40008011610 */
[----:B------:R-:W-:Y:S02]  /*2a30*/  USEL UR4, UR53, UR4, !UP0 ;  /* 0x0000000435047287 */ /* 0x000fe4000c000000 */
[----:B------:R-:W-:-:S02]  /*2a40*/  @UP3 USHF.R.U32.HI UR6, URZ, UR9, UR18 ;  /* 0x00000009ff063299 */ /* 0x000fc40008011612 */
[----:B------:R-:W-:Y:S02]  /*2a50*/  UIMAD UR7, UR39, UR5, URZ ;  /* 0x00000005270772a4 */ /* 0x000fe4000f8e02ff */
[----:B------:R-:W-:Y:S02]  /*2a60*/  USEL UR5, UR61, UR13, !UP2 ;  /* 0x0000000d3d057287 */ /* 0x000fe4000d000000 */
[----:B------:R-:W-:Y:S02]  /*2a70*/  UIMAD UR10, UR39, UR6, URZ ;  /* 0x00000006270a72a4 */ /* 0x000fe4000f8e02ff */
[----:B------:R-:W-:Y:S02]  /*2a80*/  UISETP.GE.AND UP0, UPT, UR4, UR7, UPT ;  /* 0x000000070400728c */ /* 0x000fe4000bf06270 */
[----:B------:R-:W-:Y:S02]  /*2a90*/  UIMAD.WIDE.U32 UR12, UR4, UR8, URZ ;  /* 0x00000008040c72a5 */ /* 0x000fe4000f8e00ff */
[----:B------:R-:W-:-:S02]  /*2aa0*/  UISETP.GE.OR UP0, UPT, UR5, UR10, UP0 ;  /* 0x0000000a0500728c */ /* 0x000fc40008706670 */
[----:B------:R-:W-:Y:S02]  /*2ab0*/  UIMAD.WIDE.U32 UR10, UR5, UR8, URZ ;  /* 0x00000008050a72a5 */ /* 0x000fe4000f8e00ff */
[----:B------:R-:W-:Y:S01]  /*2ac0*/  UIADD3 UR12, UPT, UPT, -UR4, URZ, URZ ;  /* 0x000000ff040c7290 */ /* 0x000fe2000fffe1ff */
[----:B------:R-:W-:Y:S01]  /*2ad0*/  UMOV UR8, UR13 ;  /* 0x0000000d00087c82 */ /* 0x000fe20008000000 */
[----:B------:R-:W-:Y:S02]  /*2ae0*/  UIADD3 UR10, UPT, UPT, -UR5, URZ, URZ ;  /* 0x000000ff050a7290 */ /* 0x000fe4000fffe1ff */
        /* <DEDUP_REMOVED lines=15> */
.L_x_44:
[----:B------:R-:W2:Y:S02]  /*2be0*/  LDCU UR4, c[0x0][0xb30] ;  /* 0x00016600ff0477ac */ /* 0x000ea40008000800 */
[----:B--2---:R-:W-:-:S09]  /*2bf0*/  UISETP.NE.AND UP0, UPT, UR4, 0x1, UPT ;  /* 0x000000010400788c */ /* 0x004fd2000bf05270 */
[----:B------:R-:W-:Y:S05]  /*2c00*/  BRA.U UP0, `(.L_x_45) ;  /* 0x0000000100447547 */ /* 0x000fea000b800000 */
[----:B------:R-:W2:Y:S01]  /*2c10*/  LDCU.128 UR8, c[0x0][0xb10] ;  /* 0x00016200ff0877ac */ /* 0x000ea20008000c00 */
[----:B------:R-:W4:Y:S01]  /*2c20*/  LDCU UR12, c[0x0][0xb0c] ;  /* 0x00016180ff0c77ac */ /* 0x000f220008000800 */
[----:B------:R-:W1:Y:S01]  /*2c30*/  LDCU UR13, c[0x0][0xb20] ;  /* 0x00016400ff0d77ac */ /* 0x000e620008000800 */
[----:B--2---:R-:W-:Y:S02]  /*2c40*/  UIMAD.WIDE.U32 UR6, UR61, UR8, URZ ;  /* 0x000000083d0672a5 */ /* 0x004fe4000f8e00ff */
[----:B------:R-:W-:Y:S02]  /*2c50*/  UIMAD.WIDE.U32 UR4, UR53, UR11, URZ ;  /* 0x0000000b350472a5 */ /* 0x000fe4000f8e00ff */
[----:B----4-:R-:W-:Y:S02]  /*2c60*/  UISETP.NE.AND UP2, UPT, UR12, 0x1, UPT ;  /* 0x000000010c00788c */ /* 0x010fe4000bf45270 */
[----:B------:R-:W-:Y:S01]  /*2c70*/  UISETP.NE.AND UP0, UPT, UR10, 0x1, UPT ;  /* 0x000000010a00788c */ /* 0x000fe2000bf05270 */
[----:B------:R-:W-:-:S02]  /*2c80*/  UMOV UR6, UR7 ;  /* 0x0000000700067c82 */ /* 0x000fc40008000000 */
[----:B------:R-:W-:Y:S01]  /*2c90*/  UMOV UR4, UR5 ;  /* 0x0000000500047c82 */ /* 0x000fe20008000000 */
[----:B------:R-:W-:Y:S02]  /*2ca0*/  USHF.R.U32.HI UR6, URZ, UR9, UR6 ;  /* 0x00000009ff067299 */ /* 0x000fe40008011606 */
[----:B-1----:R-:W-:Y:S02]  /*2cb0*/  USHF.R.U32.HI UR4, URZ, UR13, UR4 ;  /* 0x0000000dff047299 */ /* 0x002fe40008011604 */
[----:B------:R-:W-:Y:S02]  /*2cc0*/  USEL UR5, UR61, UR6, !UP2 ;  /* 0x000000063d057287 */ /* 0x000fe4000d000000 */
[----:B------:R-:W-:-:S04]  /*2cd0*/  USEL UR4, UR53, UR4, !UP0 ;  /* 0x0000000435047287 */ /* 0x000fc8000c000000 */
[----:B------:R-:W-:Y:S02]  /*2ce0*/  UIADD3 UR6, UPT, UPT, UR5, -UR4, URZ ;  /* 0x8000000405067290 */ /* 0x000fe4000fffe0ff */
[----:B------:R-:W-:Y:S02]  /*2cf0*/  UIADD3 UR4, UPT, UPT, -UR5, UR4, URZ ;  /* 0x0000000405047290 */ /* 0x000fe4000fffe1ff */
[----:B------:R-:W-:Y:S02]  /*2d00*/  UIMAD UR53, UR6, UR10, UR53 ;  /* 0x0000000a063572a4 */ /* 0x000fe4000f8e0235 */
[----:B------:R-:W-:-:S12]  /*2d10*/  UIMAD UR61, UR4, UR12, UR61 ;  /* 0x0000000c043d72a4 */ /* 0x000fd8000f8e023d */
.L_x_45:
[----:B------:R-:W-:Y:S01]  /*2d20*/  VIADD R11, R11, 0x1 ;  /* 0x000000010b0b7836 */ /* 0x000fe20000000000 */
[----:B------:R-:W-:Y:S02]  /*2d30*/  R2UR UR5, R55 ;  /* 0x00000000370572ca */ /* 0x000fe400000e0000 */
[----:B------:R-:W-:Y:S02]  /*2d40*/  R2UR UR4, R54 ;  /* 0x00000000360472ca */ /* 0x000fe400000e0000 */
[C---:B------:R-:W-:Y:S02]  /*2d50*/  ISETP.NE.AND P0, PT, R11.reuse, 0x2, PT ;  /* 0x000000020b00780c */ /* 0x040fe40003f05270 */
[----:B------:R-:W-:Y:S02]  /*2d60*/  PLOP3.LUT P2, PT, PT, PT, PT, 0x80, 0x8 ;  /* 0x000000000008781c */ /* 0x000fe40003f4f070 */
[----:B-1----:R-:W-:Y:S02]  /*2d70*/  SEL R0, RZ, 0x1, P0 ;  /* 0x00000001ff007807 */ /* 0x002fe40000000000 */
[----:B------:R-:W-:-:S02]  /*2d80*/  SEL R11, R11, RZ, P0 ;  /* 0x000000ff0b0b7207 */ /* 0x000fc40000000000 */
[----:B------:R-:W-:Y:S01]  /*2d90*/  LOP3.LUT R10, R10, R0, RZ, 0x3c, !PT ;  /* 0x000000000a0a7212 */ /* 0x000fe200078e3cff */
[----:B------:R-:W-:Y:S02]  /*2da0*/  UIADD3 UR24, UPT, UPT, UR61, UR5, URZ ;  /* 0x000000053d187290 */ /* 0x000fe4000fffe0ff */
[----:B------:R-:W-:Y:S01]  /*2db0*/  UIADD3 UR28, UPT, UPT, UR53, UR4, URZ ;  /* 0x00000004351c7290 */ /* 0x000fe2000fffe0ff */
[----:B------:R-:W-:Y:S11]  /*2dc0*/  BRA.U UP1, `(.L_x_46) ;  /* 0xffffffe901f47547 */ /* 0x000ff6000b83ffff */
[----:B------:R-:W-:Y:S01]  /*2dd0*/  UIADD3 UR22, UPT, UPT, UR22, 0x10, URZ ;  /* 0x0000001016167890 */ /* 0x000fe2000fffe0ff */
[----:B------:R-:W-:-:S03]  /*2de0*/  SHF.L.U32 R2, R12, 0x1f, RZ ;  /* 0x0000001f0c027819 */ /* 0x000fc600000006ff */
[----:B------:R-:W-:-:S09]  /*2df0*/  ULEA UR4, UR29, UR22, 0x3 ;  /* 0x000000161d047291 */ /* 0x000fd2000f8e18ff */
[----:B------:R-:W1:Y:S02]  /*2e00*/  SYNCS.PHASECHK.TRANS64.TRYWAIT P0, [UR4], R2 ;  /* 0x00000002ff0075a7 */ /* 0x000e640008001104 */
[----:B-1----:R-:W-:Y:S05]  /*2e10*/  @!P0 BRA `(.L_x_47) ;  /* 0x00000098001c8947 */ /* 0x002fea0003800000 */
.L_x_192:
[----:B------:R-:W-:-:S04]  /*2e20*/  UIADD3 UR4, UPT, UPT, UR29, 0x1, URZ ;  /* 0x000000011d047890 */ /* 0x000fc8000fffe0ff */
[----:B------:R-:W-:-:S04]  /*2e30*/  UISETP.NE.AND UP0, UPT, UR4, 0x2, UPT ;  /* 0x000000020400788c */ /* 0x000fc8000bf05270 */
[----:B------:R-:W-:Y:S02]  /*2e40*/  USEL UR5, URZ, 0x1, UP0 ;  /* 0x00000001ff057887 */ /* 0x000fe40008000000 */
[----:B------:R-:W-:-:S04]  /*2e50*/  USEL UR4, UR4, URZ, UP0 ;  /* 0x000000ff04047287 */ /* 0x000fc80008000000 */
[----:B------:R-:W-:Y:S01]  /*2e60*/  ULEA UR4, UR4, UR22, 0x3 ;  /* 0x0000001604047291 */ /* 0x000fe2000f8e18ff */
[----:B-1----:R-:W-:-:S04]  /*2e70*/  LOP3.LUT R2, R12, UR5, RZ, 0x3c, !PT ;  /* 0x000000050c027c12 */ /* 0x002fc8000f8e3cff */
[----:B------:R-:W-:Y:S01]  /*2e80*/  SHF.L.U32 R2, R2, 0x1f, RZ ;  /* 0x0000001f02027819 */ /* 0x000fe200000006ff */
[----:B------:R-:W-:-:S07]  /*2e90*/  IMAD.U32 R0, RZ, RZ, UR4 ;  /* 0x00000004ff007e24 */ /* 0x000fce000f8e00ff */
.L_x_48:
[----:B-1----:R1:W2:Y:S02]  /*2ea0*/  SYNCS.PHASECHK.TRANS64.TRYWAIT P0, [R0+URZ], R2 ;  /* 0x00000002000075a7 */ /* 0x0022a400080011ff */
[----:B--2---:R-:W-:Y:S05]  /*2eb0*/  @!P0 NANOSLEEP.SYNCS 0x989680 ;  /* 0x009896800000895d */ /* 0x004fea0003900000 */
[----:B------:R-:W2:Y:S02]  /*2ec0*/  @!P0 SYNCS.PHASECHK.TRANS64 P0, [R0+URZ], R2 ;  /* 0x00000002000085a7 */ /* 0x000ea400080010ff */
[----:B--2---:R-:W-:Y:S05]  /*2ed0*/  @P0 EXIT ;  /* 0x000000000000094d */ /* 0x004fea0003800000 */
[----:B------:R-:W-:Y:S05]  /*2ee0*/  BRA `(.L_x_48) ;  /* 0xfffffffc00ec7947 */ /* 0x000fea000383ffff */
.L_x_22:
[----:B------:R-:W-:-:S04]  /*2ef0*/  UISETP.NE.AND UP0, UPT, UR62, URZ, UPT ;  /* 0x000000ff3e00728c */ /* 0x000fc8000bf05270 */
[----:B------:R-:W-:-:S09]  /*2f00*/  UISETP.NE.OR UP0, UPT, UR20, 0x1, UP0 ;  /* 0x000000011400788c */ /* 0x000fd20008705670 */
[----:B------:R-:W-:Y:S05]  /*2f10*/  BRA.U UP0, `(.L_x_49) ;  /* 0x00000005004c7547 */ /* 0x000fea000b800000 */
[----:B------:R-:W-:Y:S01]  /*2f20*/  HFMA2 R3, -RZ, RZ, 0, 0 ;  /* 0x00000000ff037431 */ /* 0x000fe200000001ff */
[----:B------:R-:W-:Y:S01]  /*2f30*/  ISETP.GE.U32.AND P2, PT, R5, 0x4, PT ;  /* 0x000000040500780c */ /* 0x000fe20003f46070 */
[----:B------:R-:W-:Y:S01]  /*2f40*/  IMAD.MOV.U32 R12, RZ, RZ, 0x1 ;  /* 0x00000001ff0c7424 */ /* 0x000fe200078e00ff */
[----:B------:R-:W-:Y:S01]  /*2f50*/  CS2R R6, SRZ ;  /* 0x0000000000067805 */ /* 0x000fe2000001ff00 */
[----:B------:R-:W-:Y:S01]  /*2f60*/  IMAD.MOV.U32 R4, RZ, RZ, RZ ;  /* 0x000000ffff047224 */ /* 0x000fe200078e00ff */
[----:B------:R-:W-:Y:S01]  /*2f70*/  UMOV UR6, 0x400 ;  /* 0x0000040000067882 */ /* 0x000fe20000000000 */
[----:B------:R-:W-:Y:S01]  /*2f80*/  UMOV UR5, URZ ;  /* 0x000000ff00057c82 */ /* 0x000fe20008000000 */
[----:B------:R-:W-:-:S12]  /*2f90*/  ULEA UR6, UR62, UR6, 0x18 ;  /* 0x000000063e067291 */ /* 0x000fd8000f8ec0ff */
.L_x_53:
[----:B------:R-:W-:Y:S02]  /*2fa0*/  LEA R0, R3, UR6, 0x3 ;  /* 0x0000000603007c11 */ /* 0x000fe4000f8e18ff */
[----:B------:R-:W-:-:S03]  /*2fb0*/  SHF.L.U32 R8, R4, 0x1f, RZ ;  /* 0x0000001f04087819 */ /* 0x000fc600000006ff */
[----:B------:R-:W-:Y:S01]  /*2fc0*/  VIADD R9, R0, 0xe0 ;  /* 0x000000e000097836 */ /* 0x000fe20000000000 */
[----:B------:R-:W2:Y:S02]  /*2fd0*/  SYNCS.PHASECHK.TRANS64.TRYWAIT P0, [R0+URZ+0xd0], R8 ;  /* 0x0000d008000075a7 */ /* 0x000ea400080011ff */
[----:B--2---:R-:W-:Y:S05]  /*2fe0*/  @!P0 BRA `(.L_x_50) ;  /* 0x0000009400c08947 */ /* 0x004fea0003800000 */
.L_x_193:
[----:B------:R-:W-:Y:S01]  /*2ff0*/  ULEA UR4, UR5, UR6, 0x3 ;  /* 0x0000000605047291 */ /* 0x000fe2000f8e18ff */
[----:B--2---:R-:W-:Y:S01]  /*3000*/  PRMT R0, RZ, 0x654, R9 ;  /* 0x00000654ff007816 */ /* 0x004fe20000000009 */
[----:B------:R-:W-:Y:S01]  /*3010*/  @!P2 IMAD.MOV.U32 R8, RZ, RZ, 0x10 ;  /* 0x00000010ff08a424 */ /* 0x000fe200078e00ff */
[----:B------:R-:W-:Y:S01]  /*3020*/  SHF.L.U32 R9, R12, 0x1f, RZ ;  /* 0x0000001f0c097819 */ /* 0x000fe200000006ff */
[----:B------:R-:W-:Y:S01]  /*3030*/  UIADD3 UR7, UPT, UPT, UR4, 0x70, URZ ;  /* 0x0000007004077890 */ /* 0x000fe2000fffe0ff */
[----:B------:R2:W-:Y:S05]  /*3040*/  SYNCS.ARRIVE.TRANS64.RED.A1T0 RZ, [R0+URZ], RZ ;  /* 0x000000ff00ff79a7 */ /* 0x0005ea00081004ff */
[----:B------:R-:W-:Y:S01]  /*3050*/  IMAD.U32 R10, RZ, RZ, UR7 ;  /* 0x00000007ff0a7e24 */ /* 0x000fe2000f8e00ff */
[----:B------:R-:W3:Y:S04]  /*3060*/  SYNCS.PHASECHK.TRANS64.TRYWAIT P0, [UR4+0x80], R9 ;  /* 0x00008009ff0075a7 */ /* 0x000ee80008001104 */
[----:B------:R-:W-:Y:S01]  /*3070*/  PRMT R10, R5, 0x654, R10 ;  /* 0x00000654050a7816 */ /* 0x000fe2000000000a */
[----:B--23--:R-:W-:Y:S06]  /*3080*/  @!P0 BRA `(.L_x_51) ;  /* 0x0000009400ac8947 */ /* 0x00cfec0003800000 */
.L_x_195:
[----:B------:R-:W-:Y:S01]  /*3090*/  ULEA UR8, UR5, UR6, 0x4 ;  /* 0x0000000605087291 */ /* 0x000fe2000f8e20ff */
[----:B------:R-:W-:Y:S01]  /*30a0*/  SEL R2, R10, R2, !P2 ;  /* 0x000000020a027207 */ /* 0x000fe20005000000 */
[----:B------:R-:W-:Y:S01]  /*30b0*/  UIADD3 UR9, UPT, UPT, UR4, 0x70, URZ ;  /* 0x0000007004097890 */ /* 0x000fe2000fffe0ff */
[----:B--2---:R-:W-:Y:S01]  /*30c0*/  LEA R0, R7, UR6, 0x3 ;  /* 0x0000000607007c11 */ /* 0x004fe2000f8e18ff */
[----:B------:R-:W-:Y:S01]  /*30d0*/  UIADD3 UR8, UPT, UPT, UR8, 0x100, URZ ;  /* 0x0000010008087890 */ /* 0x000fe2000fffe0ff */
[----:B------:R2:W-:Y:S01]  /*30e0*/  @!P2 SYNCS.ARRIVE.TRANS64.RED RZ, [R2+URZ], R8 ;  /* 0x0000000802ffa9a7 */ /* 0x0005e200080004ff */
[----:B------:R-:W-:Y:S01]  /*30f0*/  UIADD3 UR4, UPT, UPT, UR5, 0x1, URZ ;  /* 0x0000000105047890 */ /* 0x000fe2000fffe0ff */
[----:B------:R-:W-:-:S03]  /*3100*/  VIADD R3, R3, 0x1 ;  /* 0x0000000103037836 */ /* 0x000fc60000000000 */
[----:B------:R-:W-:Y:S02]  /*3110*/  UISETP.NE.AND UP0, UPT, UR4, 0x2, UPT ;  /* 0x000000020400788c */ /* 0x000fe4000bf05270 */
[----:B------:R-:W-:Y:S01]  /*3120*/  ISETP.NE.AND P0, PT, R3, 0x2, PT ;  /* 0x000000020300780c */ /* 0x000fe20003f05270 */
[----:B------:R-:W-:Y:S06]  /*3130*/  UGETNEXTWORKID.BROADCAST [UR8], [UR9] ;  /* 0x00000000080073ca */ /* 0x000fec0008000100 */
[----:B------:R-:W-:Y:S02]  /*3140*/  USEL UR7, URZ, 0x1, UP0 ;  /* 0x00000001ff077887 */ /* 0x000fe40008000000 */
[----:B------:R-:W-:-:S04]  /*3150*/  USEL UR5, UR4, URZ, UP0 ;  /* 0x000000ff04057287 */ /* 0x000fc80008000000 */
[----:B------:R-:W-:Y:S02]  /*3160*/  LOP3.LUT R12, R12, UR7, RZ, 0x3c, !PT ;  /* 0x000000070c0c7c12 */ /* 0x000fe4000f8e3cff */
[----:B--2---:R-:W-:-:S04]  /*3170*/  SHF.L.U32 R8, R6, 0x1f, RZ ;  /* 0x0000001f06087819 */ /* 0x004fc800000006ff */
[----:B------:R-:W2:Y:S02]  /*3180*/  SYNCS.PHASECHK.TRANS64.TRYWAIT P1, [R0+URZ+0x70], R8 ;  /* 0x00007008000075a7 */ /* 0x000ea400080211ff */
[----:B--2---:R-:W-:Y:S05]  /*3190*/  @!P1 BRA `(.L_x_52) ;  /* 0x0000009400809947 */ /* 0x004fea0003800000 */
.L_x_196:
[----:B--2---:R-:W-:Y:S01]  /*31a0*/  LEA R8, R7, UR6, 0x4 ;  /* 0x0000000607087c11 */ /* 0x004fe2000f8e20ff */
[----:B------:R-:W-:Y:S01]  /*31b0*/  VIADD R0, R0, 0x80 ;  /* 0x0000008000007836 */ /* 0x000fe20000000000 */
[----:B------:R-:W-:Y:S01]  /*31c0*/  SEL R3, R3, RZ, P0 ;  /* 0x000000ff03037207 */ /* 0x000fe20000000000 */
[----:B------:R-:W-:-:S03]  /*31d0*/  VIADD R7, R7, 0x1 ;  /* 0x0000000107077836 */ /* 0x000fc60000000000 */
[----:B------:R-:W2:Y:S01]  /*31e0*/  LDS.128 R8, [R8+0x100] ;  /* 0x0001000008087984 */ /* 0x000ea20000000c00 */
[----:B------:R-:W-:Y:S02]  /*31f0*/  PRMT R0, RZ, 0x654, R0 ;  /* 0x00000654ff007816 */ /* 0x000fe40000000000 */
[C---:B------:R-:W-:Y:S01]  /*3200*/  ISETP.NE.AND P1, PT, R7.reuse, 0x2, PT ;  /* 0x000000020700780c */ /* 0x040fe20003f25270 */
[----:B------:R-:W-:Y:S01]  /*3210*/  @!PT LDS RZ, [RZ] ;  /* 0x00000000fffff984 */ /* 0x000fe20000000800 */
[----:B------:R-:W-:Y:S01]  /*3220*/  @!PT LDS RZ, [RZ] ;  /* 0x00000000fffff984 */ /* 0x000fe20000000800 */
[----:B------:R-:W-:Y:S01]  /*3230*/  @!PT LDS RZ, [RZ] ;  /* 0x00000000fffff984 */ /* 0x000fe20000000800 */
[----:B------:R-:W-:Y:S01]  /*3240*/  @!PT LDS RZ, [RZ] ;  /* 0x00000000fffff984 */ /* 0x000fe20000000800 */
[----:B------:R3:W-:Y:S06]  /*3250*/  MEMBAR.ALL.CTA ;  /* 0x0000000000007992 */ /* 0x0007ec0000008000 */
[----:B---3--:R-:W3:Y:S01]  /*3260*/  FENCE.VIEW.ASYNC.S ;  /* 0x00000000000073c6 */ /* 0x008ee20000000000 */
[----:B------:R-:W-:Y:S01]  /*3270*/  SEL R7, R7, RZ, P1 ;  /* 0x000000ff07077207 */ /* 0x000fe20000800000 */
[----:B---3--:R3:W-:Y:S01]  /*3280*/  SYNCS.ARRIVE.TRANS64.RED.A1T0 RZ, [R0+URZ], RZ ;  /* 0x000000ff00ff79a7 */ /* 0x0087e200081004ff */
[----:B--2---:R-:W-:-:S02]  /*3290*/  LOP3.LUT P3, RZ, R10, 0x1, RZ, 0xc0, !PT ;  /* 0x000000010aff7812 */ /* 0x004fc4000786c0ff */
[----:B------:R-:W-:-:S04]  /*32a0*/  SEL R8, RZ, 0x1, P1 ;  /* 0x00000001ff087807 */ /* 0x000fc80000800000 */
[----:B------:R-:W-:Y:S02]  /*32b0*/  LOP3.LUT R6, R6, R8, RZ, 0x3c, !PT ;  /* 0x0000000806067212 */ /* 0x000fe400078e3cff */
[----:B---3--:R-:W-:-:S04]  /*32c0*/  SEL R0, RZ, 0x1, P0 ;  /* 0x00000001ff007807 */ /* 0x008fc80000000000 */
[----:B------:R-:W-:Y:S01]  /*32d0*/  LOP3.LUT R4, R4, R0, RZ, 0x3c, !PT ;  /* 0x0000000004047212 */ /* 0x000fe200078e3cff */
[----:B------:R-:W-:Y:S06]  /*32e0*/  @P3 BRA `(.L_x_53) ;  /* 0xfffffffc002c3947 */ /* 0x000fec000383ffff */
[----:B------:R-:W-:Y:S01]  /*32f0*/  ULEA UR4, UR5, UR6, 0x3 ;  /* 0x0000000605047291 */ /* 0x000fe2000f8e18ff */
[----:B------:R-:W-:-:S08]  /*3300*/  SHF.L.U32 R2, R12, 0x1f, RZ ;  /* 0x0000001f0c027819 */ /* 0x000fd000000006ff */
[----:B------:R-:W2:Y:S02]  /*3310*/  SYNCS.PHASECHK.TRANS64 P0, [UR4+0x80], R2 ;  /* 0x00008002ff0075a7 */ /* 0x000ea40008001004 */
[----:B--2---:R-:W-:Y:S05]  /*3320*/  @P0 BRA `(.L_x_54) ;  /* 0x0000000000080947 */ /* 0x004fea0003800000 */
[----:B------:R-:W2:Y:S02]  /*3330*/  SYNCS.PHASECHK.TRANS64.TRYWAIT P0, [UR4+0x80], R2 ;  /* 0x00008002ff0075a7 */ /* 0x000ea40008001104 */
[----:B--2---:R-:W-:Y:S05]  /*3340*/  @!P0 BRA `(.L_x_55) ;  /* 0x0000009400288947 */ /* 0x004fea0003800000 */
.L_x_54:
[----:B------:R-:W-:-:S04]  /*3350*/  UIADD3 UR7, UPT, UPT, UR5, 0x1, URZ ;  /* 0x0000000105077890 */ /* 0x000fc8000fffe0ff */
[----:B------:R-:W-:-:S04]  /*3360*/  UISETP.NE.AND UP0, UPT, UR7, 0x2, UPT ;  /* 0x000000020700788c */ /* 0x000fc8000bf05270 */
[----:B------:R-:W-:Y:S02]  /*3370*/  USEL UR8, URZ, 0x1, UP0 ;  /* 0x00000001ff087887 */ /* 0x000fe40008000000 */
[----:B------:R-:W-:-:S04]  /*3380*/  USEL UR7, UR7, URZ, UP0 ;  /* 0x000000ff07077287 */ /* 0x000fc80008000000 */
[----:B------:R-:W-:Y:S01]  /*3390*/  ULEA UR7, UR7, UR6, 0x3 ;  /* 0x0000000607077291 */ /* 0x000fe2000f8e18ff */
[----:B--2---:R-:W-:-:S04]  /*33a0*/  LOP3.LUT R2, R12, UR8, RZ, 0x3c, !PT ;  /* 0x000000080c027c12 */ /* 0x004fc8000f8e3cff */
[----:B------:R-:W-:-:S04]  /*33b0*/  SHF.L.U32 R0, R2, 0x1f, RZ ;  /* 0x0000001f02007819 */ /* 0x000fc800000006ff */
[----:B------:R-:W2:Y:S02]  /*33c0*/  SYNCS.PHASECHK.TRANS64 P0, [UR7+0x80], R0 ;  /* 0x00008000ff0075a7 */ /* 0x000ea40008001007 */
[----:B-12---:R-:W-:Y:S05]  /*33d0*/  @P0 EXIT ;  /* 0x000000000000094d */ /* 0x006fea0003800000 */
[----:B------:R-:W-:Y:S02]  /*33e0*/  SHF.L.U32 R2, R2, 0x1f, RZ ;  /* 0x0000001f02027819 */ /* 0x000fe400000006ff */
[----:B------:R-:W-:-:S07]  /*33f0*/  MOV R0, UR7 ;  /* 0x0000000700007c02 */ /* 0x000fce0008000f00 */
.L_x_56:
[----:B-1----:R1:W2:Y:S02]  /*3400*/  SYNCS.PHASECHK.TRANS64.TRYWAIT P0, [R0+URZ+0x80], R2 ;  /* 0x00008002000075a7 */ /* 0x0022a400080011ff */
[----:B--2---:R-:W-:Y:S05]  /*3410*/  @!P0 NANOSLEEP.SYNCS 0x989680 ;  /* 0x009896800000895d */ /* 0x004fea0003900000 */
[----:B------:R-:W2:Y:S02]  /*3420*/  @!P0 SYNCS.PHASECHK.TRANS64 P0, [R0+URZ+0x80], R2 ;  /* 0x00008002000085a7 */ /* 0x000ea400080010ff */
[----:B--2---:R-:W-:Y:S05]  /*3430*/  @P0 EXIT ;  /* 0x000000000000094d */ /* 0x004fea0003800000 */
[----:B------:R-:W-:Y:S05]  /*3440*/  BRA `(.L_x_56) ;  /* 0xfffffffc00ec7947 */ /* 0x000fea000383ffff */
.L_x_49:
[----:B------:R-:W-:Y:S05]  /*3450*/  BRA.U UP5, `(.L_x_57) ;  /* 0x00000019054c7547 */ /* 0x000fea000b800000 */
[----:B------:R-:W-:Y:S01]  /*3460*/  UMOV UR4, 0x40 ;  /* 0x0000004000047882 */ /* 0x000fe20000000000 */
[----:B------:R-:W-:Y:S01]  /*3470*/  NOP ;  /* 0x0000000000007918 */ /* 0x000fe20000000000 */
[----:B------:R-:W-:Y:S01]  /*3480*/  ULEA UR5, UR62, UR4, 0x18 ;  /* 0x000000043e057291 */ /* 0x000fe2000f8ec0ff */
[----:B------:R-:W-:Y:S02]  /*3490*/  UMOV UR6, 0x400 ;  /* 0x0000040000067882 */ /* 0x000fe40000000000 */
[----:B------:R-:W-:-:S06]  /*34a0*/  ULEA UR6, UR62, UR6, 0x18 ;  /* 0x000000063e067291 */ /* 0x000fcc000f8ec0ff */
[----:B------:R-:W2:Y:S02]  /*34b0*/  LDS.U8 R5, [UR5+0x1c] ;  /* 0x00001c05ff057984 */ /* 0x000ea40008000000 */
[----:B--2---:R-:W-:-:S13]  /*34c0*/  ISETP.NE.AND P0, PT, R5, RZ, PT ;  /* 0x000000ff0500720c */ /* 0x004fda0003f05270 */
[----:B------:R-:W-:Y:S05]  /*34d0*/  @P0 BRA `(.L_x_58) ;  /* 0x0000000400180947 */ /* 0x000fea0003800000 */
[----:B------:R-:W-:Y:S01]  /*34e0*/  R2UR UR4, R2 ;  /* 0x00000000020472ca */ /* 0x000fe200000e0000 */
[----:B------:R-:W-:-:S12]  /*34f0*/  UIADD3 UR7, UPT, UPT, UR5, 0x8, URZ ;  /* 0x0000000805077890 */ /* 0x000fd8000fffe0ff */
[----:B------:R-:W-:-:S09]  /*3500*/  UISETP.NE.U32.AND UP1, UPT, UR4, 0x1, UPT ;  /* 0x000000010400788c */ /* 0x000fd2000bf25070 */
[----:B------:R-:W-:Y:S05]  /*3510*/  BRA.U !UP1, `(.L_x_59) ;  /* 0x0000000109a47547 */ /* 0x000fea000b800000 */
[----:B------:R-:W-:Y:S01]  /*3520*/  ELECT P0, URZ, PT ;  /* 0x0000000000ff782f */ /* 0x000fe20003800000 */
[----:B------:R-:W-:-:S12]  /*3530*/  BSSY B0, `(.L_x_59) ;  /* 0x0000027000007945 */ /* 0x000fd80003800000 */
[----:B------:R-:W-:Y:S05]  /*3540*/  @!P0 BRA `(.L_x_60) ;  /* 0x0000000000948947 */ /* 0x000fea0003800000 */
[----:B------:R-:W-:-:S05]  /*3550*/  UMOV UR4, 0x10 ;  /* 0x0000001000047882 */ /* 0x000fca0000000000 */
[----:B------:R-:W-:Y:S04]  /*3560*/  DEPBAR.LE SB2, 0x36 ;  /* 0x0000ad800000791a */ /* 0x000fe80000000000 */
[----:B------:R-:W2:Y:S02]  /*3570*/  UTCATOMSWS.2CTA.FIND_AND_SET.ALIGN UP0, UR4, UR4 ;  /* 0x00000004000475e3 */ /* 0x000ea40008200800 */
[----:B--2---:R-:W-:Y:S01]  /*3580*/  MOV R12, UR4 ;  /* 0x00000004000c7c02 */ /* 0x004fe20008000f00 */
[----:B------:R-:W-:Y:S06]  /*3590*/  BRA.U UP0, `(.L_x_61) ;  /* 0x0000000100187547 */ /* 0x000fec000b800000 */
.L_x_62:
[----:B------:R-:W-:Y:S05]  /*35a0*/  NANOSLEEP 0x64 ;  /* 0x000000640000795d */ /* 0x000fea0003800000 */
[----:B------:R-:W-:-:S05]  /*35b0*/  UMOV UR4, 0x10 ;  /* 0x0000001000047882 */ /* 0x000fca0000000000 */
[----:B------:R-:W-:Y:S04]  /*35c0*/  DEPBAR.LE SB2, 0x36 ;  /* 0x0000ad800000791a */ /* 0x000fe80000000000 */
[----:B------:R-:W2:Y:S02]  /*35d0*/  UTCATOMSWS.2CTA.FIND_AND_SET.ALIGN UP0, UR4, UR4 ;  /* 0x00000004000475e3 */ /* 0x000ea40008200800 */
[----:B--2---:R-:W-:Y:S01]  /*35e0*/  MOV R12, UR4 ;  /* 0x00000004000c7c02 */ /* 0x004fe20008000f00 */
[----:B------:R-:W-:Y:S05]  /*35f0*/  BRA.U !UP0, `(.L_x_62) ;  /* 0xfffffffd08e87547 */ /* 0x000fea000b83ffff */
.L_x_61:
[----:B------:R-:W2:Y:S01]  /*3600*/  LDS R8, [UR5+0x10] ;  /* 0x00001005ff087984 */ /* 0x000ea20008000800 */
[----:B------:R-:W-:Y:S01]  /*3610*/  R2UR UR4, R0 ;  /* 0x00000000000472ca */ /* 0x000fe200000e0000 */
[----:B------:R-:W-:-:S04]  /*3620*/  IMAD.U32 R5, RZ, RZ, UR6 ;  /* 0x00000006ff057e24 */ /* 0x000fc8000f8e00ff */
[----:B------:R-:W-:-:S08]  /*3630*/  VIADD R5, R5, 0x120 ;  /* 0x0000012005057836 */ /* 0x000fd00000000000 */
[----:B------:R-:W-:Y:S02]  /*3640*/  MOV R6, UR4 ;  /* 0x0000000400067c02 */ /* 0x000fe40008000f00 */
[----:B--2---:R-:W-:-:S04]  /*3650*/  SHF.L.U32 R8, R8, 0x1f, RZ ;  /* 0x0000001f08087819 */ /* 0x004fc800000006ff */
[----:B------:R-:W2:Y:S02]  /*3660*/  SYNCS.PHASECHK.TRANS64.TRYWAIT P0, [UR5+0x8], R8 ;  /* 0x00000808ff0075a7 */ /* 0x000ea40008001105 */
[----:B--2---:R-:W-:Y:S05]  /*3670*/  @P0 BRA `(.L_x_63) ;  /* 0x0000000000080947 */ /* 0x004fea0003800000 */
[----:B------:R-:W2:Y:S02]  /*3680*/  SYNCS.PHASECHK.TRANS64.TRYWAIT P0, [UR5+0x8], R8 ;  /* 0x00000808ff0075a7 */ /* 0x000ea40008001105 */
[----:B--2---:R-:W-:Y:S05]  /*3690*/  @!P0 BRA `(.L_x_64) ;  /* 0x00000090006c8947 */ /* 0x004fea0003800000 */
.L_x_63:
[----:B------:R-:W-:Y:S01]  /*36a0*/  R2UR UR4, R0 ;  /* 0x00000000000472ca */ /* 0x000fe200000e0000 */
[----:B------:R-:W-:Y:S01]  /*36b0*/  IMAD.MOV.U32 R10, RZ, RZ, 0xffff ;  /* 0x0000ffffff0a7424 */ /* 0x000fe200078e00ff */
[----:B------:R-:W-:Y:S01]  /*36c0*/  PRMT R6, R6, 0x654, R5 ;  /* 0x0000065406067816 */ /* 0x000fe20000000005 */
[----:B------:R-:W-:Y:S02]  /*36d0*/  HFMA2 R5, -RZ, RZ, 0, 5.9604644775390625e-08 ;  /* 0x00000001ff057431 */ /* 0x000fe400000001ff */
[----:B--2---:R-:W-:Y:S02]  /*36e0*/  IMAD.MOV.U32 R8, RZ, RZ, 0x4 ;  /* 0x00000004ff087424 */ /* 0x004fe400078e00ff */
[----:B------:R-:W-:Y:S01]  /*36f0*/  IMAD.SHL.U32 R11, R12, 0x20, RZ ;  /* 0x000000200c0b7824 */ /* 0x000fe200078e00ff */
[----:B------:R-:W-:-:S05]  /*3700*/  SHF.L.U32 R10, R10, R12, RZ ;  /* 0x0000000c0a0a7219 */ /* 0x000fca00000006ff */
[----:B------:R-:W-:Y:S01]  /*3710*/  UPRMT UR4, UR4, 0x654, UR7 ;  /* 0x0000065404047896 */ /* 0x000fe20008000007 */
[----:B------:R-:W-:-:S05]  /*3720*/  SHF.L.U32 R9, R5, R12, RZ ;  /* 0x0000000c05097219 */ /* 0x000fca00000006ff */
[----:B------:R-:W-:-:S03]  /*3730*/  MOV R7, UR4 ;  /* 0x0000000400077c02 */ /* 0x000fc60008000f00 */
[----:B------:R2:W-:Y:S01]  /*3740*/  SYNCS.ARRIVE.TRANS64.RED RZ, [UR4], R8 ;  /* 0x00000008ffff79a7 */ /* 0x0005e20008000404 */
[----:B------:R2:W-:Y:S04]  /*3750*/  STS [UR6+0x120], R11 ;  /* 0x0001200bff007988 */ /* 0x0005e80008000806 */
[----:B------:R2:W-:Y:S04]  /*3760*/  STAS [R6.64], R12 ;  /* 0x0000000c06007dbd */ /* 0x0005e8000c0008ff */
[----:B------:R2:W-:Y:S04]  /*3770*/  ATOMS.OR RZ, [UR5+0x14], R10 ;  /* 0x0000140affff798c */ /* 0x0005e8000b000005 */
[----:B------:R2:W-:Y:S04]  /*3780*/  ATOMS.OR RZ, [UR5+0x18], R9 ;  /* 0x00001809ffff798c */ /* 0x0005e8000b000005 */
[----:B------:R2:W-:Y:S02]  /*3790*/  ATOMS.XOR RZ, [UR5+0x10], R5 ;  /* 0x00001005ffff798c */ /* 0x0005e4000b800005 */
.L_x_60:
[----:B-1----:R-:W-:Y:S05]  /*37a0*/  BSYNC B0 ;  /* 0x0000000000007941 */ /* 0x002fea0003800000 */
.L_x_59:
[----:B------:R-:W-:Y:S05]  /*37b0*/  BRA.U UP1, `(.L_x_65) ;  /* 0x0000000101707547 */ /* 0x000fea000b800000 */
[----:B------:R-:W-:-:S03]  /*37c0*/  UMOV UR4, 0xffffffff ;  /* 0xffffffff00047882 */ /* 0x000fc60000000000 */
[----:B------:R-:W-:Y:S05]  /*37d0*/  BRA.DIV UR4, `(.L_x_66) ;  /* 0x0000009204347947 */ /* 0x000fea000b800000 */
[----:B------:R-:W-:-:S13]  /*37e0*/  ELECT P0, URZ, PT ;  /* 0x0000000000ff782f */ /* 0x000fda0003800000 */
.L_x_200:
[----:B------:R-:W-:Y:S05]  /*37f0*/  @!P0 BRA `(.L_x_65) ;  /* 0x0000000000608947 */ /* 0x000fea0003800000 */
[----:B--2---:R-:W2:Y:S02]  /*3800*/  LDS R6, [UR5+0x10] ;  /* 0x00001005ff067984 */ /* 0x004ea40008000800 */
[----:B--2---:R-:W-:-:S04]  /*3810*/  SHF.L.U32 R6, R6, 0x1f, RZ ;  /* 0x0000001f06067819 */ /* 0x004fc800000006ff */
[----:B------:R-:W2:Y:S02]  /*3820*/  SYNCS.PHASECHK.TRANS64.TRYWAIT P0, [UR5+0x8], R6 ;  /* 0x00000806ff0075a7 */ /* 0x000ea40008001105 */
[----:B--2---:R-:W-:Y:S05]  /*3830*/  @P0 BRA `(.L_x_67) ;  /* 0x0000000000080947 */ /* 0x004fea0003800000 */
[----:B------:R-:W2:Y:S02]  /*3840*/  SYNCS.PHASECHK.TRANS64.TRYWAIT P0, [UR5+0x8], R6 ;  /* 0x00000806ff0075a7 */ /* 0x000ea40008001105 */
[----:B--2---:R-:W-:Y:S05]  /*3850*/  @!P0 BRA `(.L_x_68) ;  /* 0x0000009000388947 */ /* 0x004fea0003800000 */
.L_x_67:
[----:B------:R-:W3:Y:S01]  /*3860*/  LDS R8, [UR6+0x120] ;  /* 0x00012006ff087984 */ /* 0x000ee20008000800 */
[----:B------:R-:W-:Y:S01]  /*3870*/  R2UR UR4, R0 ;  /* 0x00000000000472ca */ /* 0x000fe200000e0000 */
[----:B--2---:R-:W-:Y:S02]  /*3880*/  IMAD.MOV.U32 R6, RZ, RZ, 0xffff ;  /* 0x0000ffffff067424 */ /* 0x004fe400078e00ff */
[----:B------:R-:W-:-:S10]  /*3890*/  IMAD.MOV.U32 R5, RZ, RZ, 0x1 ;  /* 0x00000001ff057424 */ /* 0x000fd400078e00ff */
[----:B------:R-:W-:Y:S01]  /*38a0*/  UPRMT UR4, UR4, 0x654, UR7 ;  /* 0x0000065404047896 */ /* 0x000fe20008000007 */
[----:B---3--:R-:W-:Y:S01]  /*38b0*/  IMAD.SHL.U32 R7, R8, 0x20, RZ ;  /* 0x0000002008077824 */ /* 0x008fe200078e00ff */
[-C--:B------:R-:W-:Y:S02]  /*38c0*/  SHF.L.U32 R6, R6, R8.reuse, RZ ;  /* 0x0000000806067219 */ /* 0x080fe400000006ff */
[----:B------:R-:W-:Y:S02]  /*38d0*/  SHF.L.U32 R8, R5, R8, RZ ;  /* 0x0000000805087219 */ /* 0x000fe400000006ff */
[----:B------:R3:W-:Y:S04]  /*38e0*/  STS [UR6+0x120], R7 ;  /* 0x00012007ff007988 */ /* 0x0007e80008000806 */
[----:B------:R3:W-:Y:S04]  /*38f0*/  ATOMS.OR RZ, [UR5+0x14], R6 ;  /* 0x00001406ffff798c */ /* 0x0007e8000b000005 */
[----:B------:R3:W-:Y:S01]  /*3900*/  ATOMS.OR RZ, [UR5+0x18], R8 ;  /* 0x00001808ffff798c */ /* 0x0007e2000b000005 */
[----:B------:R-:W-:Y:S03]  /*3910*/  SYNCS.ARRIVE.TRANS64.RED.A1T0 RZ, [UR4], RZ ;  /* 0x000000ffffff79a7 */ /* 0x000fe60008100404 */
[----:B------:R3:W-:Y:S01]  /*3920*/  ATOMS.XOR RZ, [UR5+0x10], R5 ;  /* 0x00001005ffff798c */ /* 0x0007e2000b800005 */
[----:B------:R-:W-:Y:S05]  /*3930*/  BRA `(.L_x_65) ;  /* 0x0000000000107947 */ /* 0x000fea0003800000 */
.L_x_58:
[----:B------:R-:W-:Y:S02]  /*3940*/  MOV R5, 0xffffffff ;  /* 0xffffffff00057802 */ /* 0x000fe40000000f00 */
[----:B------:R-:W-:-:S03]  /*3950*/  MOV R6, 0x3980 ;  /* 0x0000398000067802 */ /* 0x000fc60000000f00 */
[----:B------:R2:W-:Y:S04]  /*3960*/  STS [UR6+0x120], R5 ;  /* 0x00012005ff007988 */ /* 0x0005e80008000806 */
[----:B-12--5:R-:W-:Y:S05]  /*3970*/  CALL.REL.NOINC `($__internal_1_$__cuda_sm10x_tcgen05_guardrail_trap_phase_invalid_during_alloc) ;  /* 0x0000009800bc7944 */ /* 0x026fea0003c00000 */
.L_x_65:
[----:B------:R-:W-:Y:S05]  /*3980*/  WARPSYNC.ALL ;  /* 0x0000000000007948 */ /* 0x000fea0003800000 */
[----:B------:R-:W4:Y:S01]  /*3990*/  S2UR UR4, SR_CgaCtaId ;  /* 0x00000000000479c3 */ /* 0x000f220000008800 */
[----:B------:R-:W-:Y:S01]  /*39a0*/  UMOV UR62, 0x400 ;  /* 0x00000400003e7882 */ /* 0x000fe20000000000 */
[----:B------:R-:W4:Y:S01]  /*39b0*/  LDCU UR7, c[0x0][0x38c] ;  /* 0x00007180ff0777ac */ /* 0x000f220008000800 */
[----:B------:R-:W-:Y:S01]  /*39c0*/  LOP3.LUT R3, R3, 0xffff, RZ, 0xc0, !PT ;  /* 0x0000ffff03037812 */ /* 0x000fe200078ec0ff */
[----:B--2---:R-:W-:Y:S01]  /*39d0*/  IMAD.MOV.U32 R11, RZ, RZ, 0x1 ;  /* 0x00000001ff0b7424 */ /* 0x004fe200078e00ff */
[----:B------:R-:W-:Y:S01]  /*39e0*/  R2UR UR5, R2 ;  /* 0x00000000020572ca */ /* 0x000fe200000e0000 */
[----:B------:R-:W-:Y:S01]  /*39f0*/  IMAD.MOV.U32 R10, RZ, RZ, RZ ;  /* 0x000000ffff0a7224 */ /* 0x000fe200078e00ff */
[----:B------:R-:W-:-:S02]  /*3a00*/  LOP3.LUT R4, R4, 0xffff, RZ, 0xc0, !PT ;  /* 0x0000ffff04047812 */ /* 0x000fc400078ec0ff */
[----:B---3--:R-:W-:Y:S01]  /*3a10*/  CS2R R8, SRZ ;  /* 0x0000000000087805 */ /* 0x008fe2000001ff00 */
[----:B------:R-:W-:Y:S01]  /*3a20*/  UMOV UR9, URZ ;  /* 0x000000ff00097c82 */ /* 0x000fe20008000000 */
[----:B-1----:R-:W-:Y:S01]  /*3a30*/  UMOV UR60, URZ ;  /* 0x000000ff003c7c82 */ /* 0x002fe20008000000 */
[----:B------:R-:W-:Y:S01]  /*3a40*/  R2UR UR65, R4 ;  /* 0x00000000044172ca */ /* 0x000fe200000e0000 */
[----:B------:R-:W-:Y:S01]  /*3a50*/  UMOV UR76, 0x0 ;  /* 0x00000000004c7882 */ /* 0x000fe20000000000 */
[----:B------:R-:W-:Y:S01]  /*3a60*/  UMOV UR77, 0x10200910 ;  /* 0x10200910004d7882 */ /* 0x000fe20000000000 */
[----:B------:R-:W-:Y:S01]  /*3a70*/  UMOV UR74, 0x0 ;  /* 0x00000000004a7882 */ /* 0x000fe20000000000 */
[----:B------:R-:W-:Y:S01]  /*3a80*/  UMOV UR75, 0x10200910 ;  /* 0x10200910004b7882 */ /* 0x000fe20000000000 */
[----:B------:R-:W-:Y:S01]  /*3a90*/  UMOV UR72, 0x0 ;  /* 0x0000000000487882 */ /* 0x000fe20000000000 */
[----:B------:R-:W-:Y:S01]  /*3aa0*/  UMOV UR73, 0x10200910 ;  /* 0x1020091000497882 */ /* 0x000fe20000000000 */
[----:B------:R-:W-:-:S02]  /*3ab0*/  UISETP.NE.AND UP3, UPT, UR5, URZ, UPT ;  /* 0x000000ff0500728c */ /* 0x000fc4000bf65270 */
[----:B----4-:R-:W-:Y:S01]  /*3ac0*/  UIADD3 UR7, UPT, UPT, UR7, 0x7f, URZ ;  /* 0x0000007f07077890 */ /* 0x010fe2000fffe0ff */
[----:B------:R-:W-:Y:S01]  /*3ad0*/  UMOV UR70, 0x0 ;  /* 0x0000000000467882 */ /* 0x000fe20000000000 */
[----:B------:R-:W-:Y:S01]  /*3ae0*/  UMOV UR71, 0x10200910 ;  /* 0x1020091000477882 */ /* 0x000fe20000000000 */
[----:B------:R-:W-:Y:S01]  /*3af0*/  ULEA UR62, UR4, UR62, 0x18 ;  /* 0x0000003e043e7291 */ /* 0x000fe2000f8ec0ff */
[----:B------:R-:W-:Y:S02]  /*3b00*/  UMOV UR68, 0x0 ;  /* 0x0000000000447882 */ /* 0x000fe40000000000 */
[----:B------:R-:W-:Y:S01]  /*3b10*/  UMOV UR4, URZ ;  /* 0x000000ff00047c82 */ /* 0x000fe20008000000 */
[----:B------:R-:W-:Y:S01]  /*3b20*/  UIADD3 UR6, UPT, UPT, UR62, 0x8400, URZ ;  /* 0x000084003e067890 */ /* 0x000fe2000fffe0ff */
[----:B------:R-:W-:Y:S01]  /*3b30*/  IMAD.U32 R14, RZ, RZ, UR4 ;  /* 0x00000004ff0e7e24 */ /* 0x000fe2000f8e00ff */
[----:B------:R-:W-:Y:S02]  /*3b40*/  USHF.R.S32.HI UR4, URZ, 0x1f, UR7 ;  /* 0x0000001fff047899 */ /* 0x000fe40008011407 */
[----:B------:R-:W-:-:S02]  /*3b50*/  UIADD3 UR5, UPT, UPT, UR62, 0x28400, URZ ;  /* 0x000284003e057890 */ /* 0x000fc4000fffe0ff */
[----:B------:R-:W-:Y:S02]  /*3b60*/  ULEA.HI UR4, UR4, UR7, URZ, 0x7 ;  /* 0x0000000704047291 */ /* 0x000fe4000f8f38ff */
[----:B------:R-:W-:Y:S02]  /*3b70*/  USHF.R.U32.HI UR6, URZ, 0x4, UR6 ;  /* 0x00000004ff067899 */ /* 0x000fe40008011606 */
[----:B------:R-:W-:Y:S02]  /*3b80*/  USHF.R.S32.HI UR8, URZ, 0x7, UR4 ;  /* 0x00000007ff087899 */ /* 0x000fe40008011404 */
[----:B------:R-:W-:Y:S01]  /*3b90*/  USHF.R.U32.HI UR5, URZ, 0x4, UR5 ;  /* 0x00000004ff057899 */ /* 0x000fe20008011605 */
[----:B------:R-:W-:Y:S01]  /*3ba0*/  R2UR UR4, R3 ;  /* 0x00000000030472ca */ /* 0x000fe200000e0000 */
[----:B------:R-:W-:Y:S02]  /*3bb0*/  UISETP.LT.AND UP0, UPT, UR8, 0x1, UPT ;  /* 0x000000010800788c */ /* 0x000fe4000bf01270 */
[----:B------:R-:W-:Y:S01]  /*3bc0*/  ULOP3.LUT UR6, UR6, 0x3fff, URZ, 0xc0, !UPT ;  /* 0x00003fff06067892 */ /* 0x000fe2000f8ec0ff */
[----:B------:R-:W-:Y:S01]  /*3bd0*/  IMAD.U32 R12, RZ, RZ, UR8 ;  /* 0x00000008ff0c7e24 */ /* 0x000fe2000f8e00ff */
[----:B------:R-:W-:-:S02]  /*3be0*/  ULOP3.LUT UR67, UR5, 0x3fff, URZ, 0xc0, !UPT ;  /* 0x00003fff05437892 */ /* 0x000fc4000f8ec0ff */
[----:B------:R-:W-:Y:S02]  /*3bf0*/  ULOP3.LUT UR66, UR6, 0x10000, URZ, 0xfc, !UPT ;  /* 0x0001000006427892 */ /* 0x000fe4000f8efcff */
[----:B------:R-:W-:Y:S01]  /*3c00*/  ULOP3.LUT UR67, UR67, 0x10000, URZ, 0xfc, !UPT ;  /* 0x0001000043437892 */ /* 0x000fe2000f8efcff */
[----:B------:R-:W-:-:S03]  /*3c10*/  UMOV UR69, 0x10200910 ;  /* 0x1020091000457882 */ /* 0x000fc60000000000 */
[----:B------:R-:W-:Y:S01]  /*3c20*/  IMAD.U32 R13, RZ, RZ, UR4 ;  /* 0x00000004ff0d7e24 */ /* 0x000fe2000f8e00ff */
[----:B------:R-:W-:Y:S01]  /*3c30*/  NOP ;  /* 0x0000000000007918 */ /* 0x000fe20000000000 */
[----:B------:R-:W-:Y:S06]  /*3c40*/  BAR.ARV 0x6, 0xa0 ;  /* 0x0182800000007b1d */ /* 0x000fec0000002000 */
[----:B------:R-:W1:Y:S02]  /*3c50*/  LDS R5, [UR62+0x120] ;  /* 0x0001203eff057984 */ /* 0x000e640008000800 */
[----:B-1----:R-:W-:-:S13]  /*3c60*/  R2UR UR4, R5 ;  /* 0x00000000050472ca */ /* 0x002fda00000e0000 */
[----:B------:R-:W-:Y:S01]  /*3c70*/  IMAD.U32 R16, RZ, RZ, UR4 ;  /* 0x00000004ff107e24 */ /* 0x000fe2000f8e00ff */
[----:B------:R-:W-:-:S06]  /*3c80*/  USEL UR4, UR8, 0x1, !UP0 ;  /* 0x0000000108047887 */ /* 0x000fcc000c000000 */
[----:B------:R-:W-:-:S07]  /*3c90*/  IMAD.U32 R15, RZ, RZ, UR4 ;  /* 0x00000004ff0f7e24 */ /* 0x000fce000f8e00ff */
.L_x_76:
[C---:B------:R-:W-:Y:S02]  /*3ca0*/  LEA R3, R10.reuse, UR62, 0x3 ;  /* 0x0000003e0a037c11 */ /* 0x040fe4000f8e18ff */
[----:B------:R-:W-:Y:S02]  /*3cb0*/  SHF.L.U32 R4, R9, 0x1f, RZ ;  /* 0x0000001f09047819 */ /* 0x000fe400000006ff */
[----:B------:R-:W-:Y:S02]  /*3cc0*/  LEA R5, R10, UR62, 0x4 ;  /* 0x0000003e0a057c11 */ /* 0x000fe4000f8e20ff */
[----:B------:R-:W1:Y:S02]  /*3cd0*/  SYNCS.PHASECHK.TRANS64.TRYWAIT P0, [R3+URZ+0x70], R4 ;  /* 0x00007004030075a7 */ /* 0x000e6400080011ff */
[----:B-1----:R-:W-:Y:S05]  /*3ce0*/  @!P0 BRA `(.L_x_69) ;  /* 0x0000008c002c8947 */ /* 0x002fea0003800000 */
.L_x_201:
[----:B-1----:R-:W1:Y:S01]  /*3cf0*/  LDS.128 R4, [R5+0x100] ;  /* 0x0001000005047984 */ /* 0x002e620000000c00 */
[----:B------:R-:W-:Y:S02]  /*3d00*/  VIADD R3, R3, 0x80 ;  /* 0x0000008003037836 */ /* 0x000fe40000000000 */
[----:B------:R-:W-:Y:S01]  /*3d10*/  VIADD R10, R10, 0x1 ;  /* 0x000000010a0a7836 */ /* 0x000fe20000000000 */
[----:B------:R-:W-:Y:S01]  /*3d20*/  @!PT LDS RZ, [RZ] ;  /* 0x00000000fffff984 */ /* 0x000fe20000000800 */
[----:B------:R-:W-:Y:S01]  /*3d30*/  @!PT LDS RZ, [RZ] ;  /* 0x00000000fffff984 */ /* 0x000fe20000000800 */
[----:B------:R-:W-:Y:S01]  /*3d40*/  @!PT LDS RZ, [RZ] ;  /* 0x00000000fffff984 */ /* 0x000fe20000000800 */
[----:B------:R-:W-:Y:S01]  /*3d50*/  @!PT LDS RZ, [RZ] ;  /* 0x00000000fffff984 */ /* 0x000fe20000000800 */
[----:B------:R2:W-:Y:S06]  /*3d60*/  MEMBAR.ALL.CTA ;  /* 0x0000000000007992 */ /* 0x0005ec0000008000 */
[----:B--2---:R-:W2:Y:S01]  /*3d70*/  FENCE.VIEW.ASYNC.S ;  /* 0x00000000000073c6 */ /* 0x004ea20000000000 */
[----:B------:R-:W-:-:S04]  /*3d80*/  PRMT R3, RZ, 0x654, R3 ;  /* 0x00000654ff037816 */ /* 0x000fc80000000003 */
[----:B--2---:R2:W-:Y:S01]  /*3d90*/  SYNCS.ARRIVE.TRANS64.RED.A1T0 RZ, [R3+URZ], RZ ;  /* 0x000000ff03ff79a7 */ /* 0x0045e200081004ff */
[----:B-1----:R-:W-:Y:S01]  /*3da0*/  LOP3.LUT P1, RZ, R6, 0x1, RZ, 0xc0, !PT ;  /* 0x0000000106ff7812 */ /* 0x002fe2000782c0ff */
[----:B--2---:R-:W-:-:S12]  /*3db0*/  BRA.U UP3, `(.L_x_70) ;  /* 0x00000009032c7547 */ /* 0x004fd8000b800000 */
[----:B------:R-:W1:Y:S01]  /*3dc0*/  LDCU UR4, c[0x0][0x38c] ;  /* 0x00007180ff0477ac */ /* 0x000e620008000800 */
[----:B------:R-:W-:Y:S02]  /*3dd0*/  R2UR UR5, R14 ;  /* 0x000000000e0572ca */ /* 0x000fe400000e0000 */
[----:B------:R-:W-:Y:S02]  /*3de0*/  PLOP3.LUT P2, PT, PT, PT, PT, 0x80, 0x8 ;  /* 0x000000000008781c */ /* 0x000fe40003f4f070 */
[----:B------:R-:W-:Y:S02]  /*3df0*/  SHF.L.U32 R5, R11, 0x1f, RZ ;  /* 0x0000001f0b057819 */ /* 0x000fe400000006ff */
[----:B------:R-:W-:-:S07]  /*3e00*/  R2UR UR6, R16 ;  /* 0x00000000100672ca */ /* 0x000fce00000e0000 */
[----:B------:R-:W-:Y:S02]  /*3e10*/  ULEA UR7, UR5, UR62, 0x3 ;  /* 0x0000003e05077291 */ /* 0x000fe4000f8e18ff */
[----:B-1----:R-:W-:-:S04]  /*3e20*/  UISETP.GE.AND UP0, UPT, UR4, 0x1, UPT ;  /* 0x000000010400788c */ /* 0x002fc8000bf06270 */
[----:B------:R-:W-:Y:S01]  /*3e30*/  IMAD.U32 R4, RZ, RZ, UR7 ;  /* 0x00000007ff047e24 */ /* 0x000fe2000f8e00ff */
[----:B------:R-:W-:Y:S01]  /*3e40*/  ULEA UR8, UR5, UR6, 0x7 ;  /* 0x0000000605087291 */ /* 0x000fe2000f8e38ff */
[----:B------:R-:W-:-:S05]  /*3e50*/  PLOP3.LUT P0, PT, PT, PT, UP0, 0x80, 0x8 ;  /* 0x000000000008781c */ /* 0x000fca0003f0f008 */
[----:B------:R-:W-:-:S08]  /*3e60*/  @UP0 ULEA UR4, UR9, UR62, 0x3 ;  /* 0x0000003e09040291 */ /* 0x000fd0000f8e18ff */
[----:B------:R-:W-:-:S04]  /*3e70*/  @P0 SHF.L.U32 R3, R8, 0x1f, RZ ;  /* 0x0000001f08030819 */ /* 0x000fc800000006ff */
[----:B------:R1:W2:Y:S01]  /*3e80*/  @P0 SYNCS.PHASECHK.TRANS64.TRYWAIT P2, [UR4], R3 ;  /* 0x00000003ff0005a7 */ /* 0x0002a20008041104 */
[----:B------:R-:W3:Y:S02]  /*3e90*/  SYNCS.PHASECHK.TRANS64.TRYWAIT P0, [UR7+0xb0], R5 ;  /* 0x0000b005ff0075a7 */ /* 0x000ee40008001107 */
[----:B-123--:R-:W-:Y:S05]  /*3ea0*/  @!P0 BRA `(.L_x_71) ;  /* 0x0000008800d08947 */ /* 0x00efea0003800000 */
.L_x_203:
[----:B------:R-:W-:Y:S01]  /*3eb0*/  UMOV UR64, UR60 ;  /* 0x0000003c00407c82 */ /* 0x000fe20008000000 */
[----:B------:R-:W-:Y:S05]  /*3ec0*/  BRA.U !UP0, `(.L_x_72) ;  /* 0x0000000508d07547 */ /* 0x000fea000b800000 */
[----:B------:R-:W-:Y:S01]  /*3ed0*/  R2UR UR4, R15 ;  /* 0x000000000f0472ca */ /* 0x000fe200000e0000 */
[----:B------:R-:W-:Y:S01]  /*3ee0*/  UPLOP3.LUT UP2, UPT, UPT, UPT, UPT, 0x40, 0x4 ;  /* 0x000000000004789c */ /* 0x000fe20003f4e870 */
[----:B------:R-:W-:Y:S01]  /*3ef0*/  R2UR UR61, R12 ;  /* 0x000000000c3d72ca */ /* 0x000fe200000e0000 */
[----:B------:R-:W-:-:S10]  /*3f00*/  UMOV UR7, UR9 ;  /* 0x0000000900077c82 */ /* 0x000fd40008000000 */
[----:B------:R-:W-:-:S12]  /*3f10*/  UIADD3 UR64, UPT, UPT, UR4, UR60, URZ ;  /* 0x0000003c04407290 */ /* 0x000fd8000fffe0ff */
.L_x_75:
[----:B--2---:R-:W-:Y:S01]  /*3f20*/  ULEA UR5, UR7, UR62, 0x3 ;  /* 0x0000003e07057291 */ /* 0x004fe2000f8e18ff */
[----:B------:R-:W-:Y:S11]  /*3f30*/  @P2 BRA `(.L_x_73) ;  /* 0x00000000000c2947 */ /* 0x000ff60003800000 */
[----:B-1----:R-:W-:Y:S04]  /*3f40*/  SHF.L.U32 R5, R8, 0x1f, RZ ;  /* 0x0000001f08057819 */ /* 0x002fe800000006ff */
[----:B------:R-:W1:Y:S02]  /*3f50*/  SYNCS.PHASECHK.TRANS64.TRYWAIT P0, [UR5], R5 ;  /* 0x00000005ff0075a7 */ /* 0x000e640008001105 */
[----:B-1----:R-:W-:Y:S05]  /*3f60*/  @!P0 BRA `(.L_x_74) ;  /* 0x0000008800bc8947 */ /* 0x002fea0003800000 */
.L_x_73:
[----:B------:R-:W-:Y:S01]  /*3f70*/  UISETP.NE.AND UP0, UPT, UR61, 0x1, UPT ;  /* 0x000000013d00788c */ /* 0x000fe2000bf05270 */
[----:B------:R-:W-:Y:S01]  /*3f80*/  PLOP3.LUT P2, PT, PT, PT, PT, 0x80, 0x8 ;  /* 0x000000000008781c */ /* 0x000fe20003f4f070 */
[----:B------:R-:W-:Y:S01]  /*3f90*/  UIADD3 UR9, UPT, UPT, UR7, 0x1, URZ ;  /* 0x0000000107097890 */ /* 0x000fe2000fffe0ff */
[----:B------:R-:W-:Y:S01]  /*3fa0*/  MOV.SPILL R6, UR65 ;  /* 0x0000004100067c02 */ /* 0x000fe20009000f00 */
[----:B------:R-:W-:Y:S01]  /*3fb0*/  UIADD3 UR63, UPT, UPT, UR5, 0x10, URZ ;  /* 0x00000010053f7890 */ /* 0x000fe2000fffe0ff */
[----:B-1----:R-:W-:Y:S01]  /*3fc0*/  MOV.SPILL R5, UR64 ;  /* 0x0000004000057c02 */ /* 0x002fe20009000f00 */
[----:B------:R-:W-:Y:S01]  /*3fd0*/  UISETP.NE.AND UP1, UPT, UR9, 0x2, UPT ;  /* 0x000000020900788c */ /* 0x000fe2000bf25270 */
[----:B------:R-:W-:Y:S01]  /*3fe0*/  PLOP3.LUT P0, PT, PT, PT, UP0, 0x80, 0x8 ;  /* 0x000000000008781c */ /* 0x000fe20003f0f008 */
[----:B------:R-:W-:Y:S02]  /*3ff0*/  ULEA UR6, UR7, UR67, 0xb ;  /* 0x0000004307067291 */ /* 0x000fe4000f8e58ff */
[----:B------:R-:W-:Y:S02]  /*4000*/  USEL UR5, URZ, 0x1, UP1 ;  /* 0x00000001ff057887 */ /* 0x000fe40008800000 */
[----:B------:R-:W-:Y:S02]  /*4010*/  USEL UR9, UR9, URZ, UP1 ;  /* 0x000000ff09097287 */ /* 0x000fe40008800000 */
[----:B------:R-:W-:Y:S02]  /*4020*/  ULEA UR4, UR7, UR66, 0xc ;  /* 0x0000004207047291 */ /* 0x000fe4000f8e60ff */
[----:B------:R-:W-:Y:S01]  /*4030*/  @UP0 ULEA UR7, UR9, UR62, 0x3 ;  /* 0x0000003e09070291 */ /* 0x000fe2000f8e18ff */
[----:B------:R-:W-:Y:S01]  /*4040*/  LOP3.LUT R8, R8, UR5, RZ, 0x3c, !PT ;  /* 0x0000000508087c12 */ /* 0x000fe2000f8e3cff */
[----:B------:R-:W-:Y:S02]  /*4050*/  UIADD3 UR20, UPT, UPT, UR6, 0x2, URZ ;  /* 0x0000000206147890 */ /* 0x000fe4000fffe0ff */
[----:B------:R-:W-:Y:S01]  /*4060*/  UIADD3 UR18, UPT, UPT, UR4, 0x2, URZ ;  /* 0x0000000204127890 */ /* 0x000fe2000fffe0ff */
[----:B------:R-:W-:Y:S01]  /*4070*/  @P0 SHF.L.U32 R3, R8, 0x1f, RZ ;  /* 0x0000001f08030819 */ /* 0x000fe200000006ff */
[----:B------:R-:W-:Y:S02]  /*4080*/  UIADD3 UR16, UPT, UPT, UR6, 0x4, URZ ;  /* 0x0000000406107890 */ /* 0x000fe4000fffe0ff */
[----:B------:R-:W-:Y:S01]  /*4090*/  UIADD3 UR10, UPT, UPT, UR4, 0x4, URZ ;  /* 0x00000004040a7890 */ /* 0x000fe2000fffe0ff */
[----:B------:R2:W3:Y:S01]  /*40a0*/  @P0 SYNCS.PHASECHK.TRANS64.TRYWAIT P2, [UR7], R3 ;  /* 0x00000003ff0005a7 */ /* 0x0004e20008041107 */
[----:B------:R-:W-:Y:S02]  /*40b0*/  UIADD3 UR14, UPT, UPT, UR6, 0x6, URZ ;  /* 0x00000006060e7890 */ /* 0x000fe4000fffe0ff */
        /* <DEDUP_REMOVED lines=21> */
[----:B------:R-:W-:Y:S01]  /*4210*/  UIADD3 UR61, UPT, UPT, UR61, -0x1, URZ ;  /* 0xffffffff3d3d7890 */ /* 0x000fe2000fffe0ff */
[----:B------:R-:W-:Y:S01]  /*4220*/  UMOV UR7, 0x40004040 ;  /* 0x4000404000077882 */ /* 0x000fe20000000000 */
[----:B------:R-:W-:Y:S01]  /*4230*/  UMOV UR64, 0x0 ;  /* 0x0000000000407882 */ /* 0x000fe20000000000 */
[----:B------:R-:W-:Y:S01]  /*4240*/  UMOV UR65, 0x10200910 ;  /* 0x1020091000417882 */ /* 0x000fe20000000000 */
[----:B------:R-:W-:Y:S01]  /*4250*/  UMOV UR5, 0x40004040 ;  /* 0x4000404000057882 */ /* 0x000fe20000000000 */
[----:B------:R-:W-:Y:S01]  /*4260*/  UMOV UR21, 0x40004040 ;  /* 0x4000404000157882 */ /* 0x000fe20000000000 */
[----:B------:R1:W-:Y:S01]  /*4270*/  UTCHMMA.2CTA gdesc[UR4], gdesc[UR6], tmem[UR8], tmem[UR64], idesc[UR65], UP2 ;  /* 0x00ff4006040075ea */ /* 0x0003e20009200008 */
[----:B------:R-:W-:Y:S01]  /*4280*/  UPLOP3.LUT UP2, UPT, UPT, UPT, UPT, 0x80, 0x8 ;  /* 0x000000000008789c */ /* 0x000fe20003f4f070 */
[----:B------:R-:W-:Y:S01]  /*4290*/  UMOV UR19, 0x40004040 ;  /* 0x4000404000137882 */ /* 0x000fe20000000000 */
[----:B------:R-:W-:Y:S01]  /*42a0*/  UMOV UR17, 0x40004040 ;  /* 0x4000404000117882 */ /* 0x000fe20000000000 */
[----:B------:R4:W-:Y:S01]  /*42b0*/  UTCHMMA.2CTA gdesc[UR18], gdesc[UR20], tmem[UR8], tmem[UR64], idesc[UR65], UPT ;  /* 0x00ff4014120075ea */ /* 0x0009e2000ba00008 */
        /* <DEDUP_REMOVED lines=19> */
[----:B-1----:R-:W-:Y:S01]  /*43f0*/  UMOV UR7, 0x10200910 ;  /* 0x1020091000077882 */ /* 0x002fe20000000000 */
[----:B------:R-:W-:Y:S01]  /*4400*/  UMOV UR35, 0x40004040 ;  /* 0x4000404000237882 */ /* 0x000fe20000000000 */
[----:B------:R-:W-:Y:S01]  /*4410*/  UMOV UR33, 0x40004040 ;  /* 0x4000404000217882 */ /* 0x000fe20000000000 */
[----:B------:R-:W-:Y:S01]  /*4420*/  UMOV UR27, 0x40004040 ;  /* 0x40004040001b7882 */ /* 0x000fe20000000000 */
[----:B------:R-:W-:Y:S01]  /*4430*/  UMOV UR25, 0x40004040 ;  /* 0x4000404000197882 */ /* 0x000fe20000000000 */
[----:B----4-:R-:W-:Y:S02]  /*4440*/  UIADD3 UR20, UPT, UPT, UR4, 0xc02, URZ ;  /* 0x00000c0204147890 */ /* 0x010fe4000fffe0ff */
[----:B------:R-:W-:Y:S02]  /*4450*/  UIADD3 UR18, UPT, UPT, UR6, 0x604, URZ ;  /* 0x0000060406127890 */ /* 0x000fe4000fffe0ff */
[----:B--2---:R-:W-:Y:S02]  /*4460*/  UIADD3 UR16, UPT, UPT, UR4, 0xc04, URZ ;  /* 0x00000c0404107890 */ /* 0x004fe4000fffe0ff */
[----:B------:R-:W-:Y:S01]  /*4470*/  UIADD3 UR10, UPT, UPT, UR6, 0x606, URZ ;  /* 0x00000606060a7890 */ /* 0x000fe2000fffe0ff */
[----:B------:R-:W-:Y:S01]  /*4480*/  R2UR.FILL UR65, R6 ;  /* 0x00000000064172ca */ /* 0x000fe200004e0000 */
[----:B------:R-:W-:Y:S01]  /*4490*/  UMOV UR14, 0x0 ;  /* 0x00000000000e7882 */ /* 0x000fe20000000000 */
[----:B------:R-:W-:Y:S01]  /*44a0*/  UMOV UR15, 0x10200910 ;  /* 0x10200910000f7882 */ /* 0x000fe20000000000 */
[----:B------:R-:W-:Y:S01]  /*44b0*/  UMOV UR12, 0x0 ;  /* 0x00000000000c7882 */ /* 0x000fe20000000000 */
[----:B------:R-:W-:Y:S01]  /*44c0*/  UTCHMMA.2CTA gdesc[UR28], gdesc[UR30], tmem[UR8], tmem[UR14], idesc[UR15], UPT ;  /* 0x00ff0e1e1c0075ea */ /* 0x000fe2000ba00008 */
[----:B------:R-:W-:Y:S01]  /*44d0*/  UTCHMMA.2CTA gdesc[UR56], gdesc[UR58], tmem[UR8], tmem[UR14], idesc[UR15], UPT ;  /* 0x00ff0e3a380075ea */ /* 0x000fe2000ba00008 */
[----:B------:R-:W-:Y:S01]  /*44e0*/  UMOV UR13, 0x10200910 ;  /* 0x10200910000d7882 */ /* 0x000fe20000000000 */
[----:B------:R-:W-:Y:S01]  /*44f0*/  UTCHMMA.2CTA gdesc[UR52], gdesc[UR54], tmem[UR8], tmem[UR14], idesc[UR15], UPT ;  /* 0x00ff0e36340075ea */ /* 0x000fe2000ba00008 */
[----:B------:R-:W-:Y:S01]  /*4500*/  UIADD3 UR4, UPT, UPT, UR4, 0xc06, URZ ;  /* 0x00000c0604047890 */ /* 0x000fe2000fffe0ff */
[----:B------:R-:W-:Y:S01]  /*4510*/  UTCHMMA.2CTA gdesc[UR48], gdesc[UR50], tmem[UR8], tmem[UR12], idesc[UR13], UPT ;  /* 0x00ff0c32300075ea */ /* 0x000fe2000ba00008 */
[----:B------:R-:W-:Y:S01]  /*4520*/  UTCHMMA.2CTA gdesc[UR44], gdesc[UR46], tmem[UR8], tmem[UR12], idesc[UR13], UPT ;  /* 0x00ff0c2e2c0075ea */ /* 0x000fe2000ba00008 */
[----:B------:R-:W-:Y:S01]  /*4530*/  UMOV UR6, 0x0 ;  /* 0x0000000000067882 */ /* 0x000fe20000000000 */
[----:B------:R-:W-:Y:S01]  /*4540*/  UTCHMMA.2CTA gdesc[UR40], gdesc[UR42], tmem[UR8], tmem[UR12], idesc[UR13], UPT ;  /* 0x00ff0c2a280075ea */ /* 0x000fe2000ba00008 */
[----:B------:R1:W-:Y:S01]  /*4550*/  UTCHMMA.2CTA gdesc[UR36], gdesc[UR38], tmem[UR8], tmem[UR6], idesc[UR7], UPT ;  /* 0x00ff0626240075ea */ /* 0x0003e2000ba00008 */
[----:B------:R2:W-:Y:S01]  /*4560*/  UTCHMMA.2CTA gdesc[UR32], gdesc[UR34], tmem[UR8], tmem[UR76], idesc[UR77], UPT ;  /* 0x00ff4c22200075ea */ /* 0x0005e2000ba00008 */
[----:B------:R-:W-:Y:S01]  /*4570*/  UMOV UR23, 0x40004040 ;  /* 0x4000404000177882 */ /* 0x000fe20000000000 */
[----:B------:R2:W-:Y:S01]  /*4580*/  UTCHMMA.2CTA gdesc[UR24], gdesc[UR26], tmem[UR8], tmem[UR74], idesc[UR75], UPT ;  /* 0x00ff4a1a180075ea */ /* 0x0005e2000ba00008 */
[----:B------:R-:W-:Y:S01]  /*4590*/  R2UR.FILL UR64, R5 ;  /* 0x00000000054072ca */ /* 0x000fe200004e0000 */
[----:B------:R2:W-:Y:S01]  /*45a0*/  UTCHMMA.2CTA gdesc[UR20], gdesc[UR22], tmem[UR8], tmem[UR72], idesc[UR73], UPT ;  /* 0x00ff4816140075ea */ /* 0x0005e2000ba00008 */
[----:B------:R2:W-:Y:S01]  /*45b0*/  UTCHMMA.2CTA gdesc[UR16], gdesc[UR18], tmem[UR8], tmem[UR70], idesc[UR71], UPT ;  /* 0x00ff4612100075ea */ /* 0x0005e2000ba00008 */
[----:B------:R2:W-:Y:S01]  /*45c0*/  UTCHMMA.2CTA gdesc[UR4], gdesc[UR10], tmem[UR8], tmem[UR68], idesc[UR69], UPT ;  /* 0x00ff440a040075ea */ /* 0x0005e2000ba00008 */
[----:B------:R2:W-:Y:S09]  /*45d0*/  UTCBAR.2CTA.MULTICAST [UR63], URZ, UR65 ;  /* 0x000000ff3f0073e9 */ /* 0x0005f20008200841 */
[----:B------:R-:W-:Y:S01]  /*45e0*/  UISETP.NE.AND UP0, UPT, UR60, UR64, UPT ;  /* 0x000000403c00728c */ /* 0x000fe2000bf05270 */
[----:B-1----:R-:W-:Y:S08]  /*45f0*/  UMOV UR7, UR9 ;  /* 0x0000000900077c82 */ /* 0x002ff00008000000 */
[----:B---3--:R-:W-:Y:S05]  /*4600*/  BRA.U UP0, `(.L_x_75) ;  /* 0xfffffff900447547 */ /* 0x008fea000b83ffff */
.L_x_72:
[----:B--2---:R-:W-:Y:S01]  /*4610*/  R2UR UR4, R4 ;  /* 0x00000000040472ca */ /* 0x004fe200000e0000 */
[----:B------:R-:W-:Y:S01]  /*4620*/  UMOV UR60, UR64 ;  /* 0x00000040003c7c82 */ /* 0x000fe20008000000 */
[----:B------:R-:W-:-:S11]  /*4630*/  R2UR UR5, R13 ;  /* 0x000000000d0572ca */ /* 0x000fd600000e0000 */
[----:B------:R-:W-:-:S09]  /*4640*/  UIADD3 UR4, UPT, UPT, UR4, 0x90, URZ ;  /* 0x0000009004047890 */ /* 0x000fd2000fffe0ff */
[----:B------:R2:W-:Y:S01]  /*4650*/  UTCBAR.2CTA.MULTICAST [UR4], URZ, UR5 ;  /* 0x000000ff040073e9 */ /* 0x0005e20008200805 */
[----:B------:R-:W-:Y:S02]  /*4660*/  NOP ;  /* 0x0000000000007918 */ /* 0x000fe40000000000 */
.L_x_70:
[----:B--2---:R-:W-:Y:S02]  /*4670*/  R2UR UR4, R14 ;  /* 0x000000000e0472ca */ /* 0x004fe400000e0000 */
[----:B------:R-:W-:-:S04]  /*4680*/  ISETP.NE.AND P0, PT, R10, 0x2, PT ;  /* 0x000000020a00780c */ /* 0x000fc80003f05270 */
[----:B-1----:R-:W-:Y:S02]  /*4690*/  SEL R3, RZ, 0x1, P0 ;  /* 0x00000001ff037807 */ /* 0x002fe40000000000 */
[----:B------:R-:W-:Y:S02]  /*46a0*/  SEL R10, R10, RZ, P0 ;  /* 0x000000ff0a0a7207 */ /* 0x000fe40000000000 */
[----:B------:R-:W-:-:S03]  /*46b0*/  LOP3.LUT R9, R9, R3, RZ, 0x3c, !PT ;  /* 0x0000000309097212 */ /* 0x000fc600078e3cff */
[----:B------:R-:W-:-:S04]  /*46c0*/  UIADD3 UR4, UPT, UPT, UR4, 0x1, URZ ;  /* 0x0000000104047890 */ /* 0x000fc8000fffe0ff */
[----:B------:R-:W-:-:S04]  /*46d0*/  UISETP.NE.AND UP0, UPT, UR4, 0x4, UPT ;  /* 0x000000040400788c */ /* 0x000fc8000bf05270 */
[----:B------:R-:W-:Y:S02]  /*46e0*/  USEL UR5, URZ, 0x1, UP0 ;  /* 0x00000001ff057887 */ /* 0x000fe40008000000 */
[----:B------:R-:W-:-:S04]  /*46f0*/  USEL UR4, UR4, URZ, UP0 ;  /* 0x000000ff04047287 */ /* 0x000fc80008000000 */
[----:B------:R-:W-:Y:S02]  /*4700*/  LOP3.LUT R11, R11, UR5, RZ, 0x3c, !PT ;  /* 0x000000050b0b7c12 */ /* 0x000fe4000f8e3cff */
[----:B------:R-:W-:Y:S01]  /*4710*/  IMAD.U32 R14, RZ, RZ, UR4 ;  /* 0x00000004ff0e7e24 */ /* 0x000fe2000f8e00ff */
[----:B------:R-:W-:Y:S06]  /*4720*/  @P1 BRA `(.L_x_76) ;  /* 0xfffffff4005c1947 */ /* 0x000fec000383ffff */
[----:B------:R-:W1:Y:S01]  /*4730*/  S2UR UR8, SR_CgaCtaId ;  /* 0x00000000000879c3 */ /* 0x000e620000008800 */
[----:B------:R-:W-:Y:S02]  /*4740*/  ELECT P0, URZ, PT ;  /* 0x0000000000ff782f */ /* 0x000fe40003800000 */
[----:B------:R-:W-:Y:S01]  /*4750*/  R2UR UR5, R2 ;  /* 0x00000000020572ca */ /* 0x000fe200000e0000 */
[----:B------:R-:W-:Y:S01]  /*4760*/  UMOV UR4, 0x40 ;  /* 0x0000004000047882 */ /* 0x000fe20000000000 */
[----:B------:R-:W-:-:S03]  /*4770*/  IMAD.MOV.U32 R2, RZ, RZ, 0x1 ;  /* 0x00000001ff027424 */ /* 0x000fc600078e00ff */
[----:B------:R-:W-:Y:S08]  /*4780*/  UVIRTCOUNT.DEALLOC.SMPOOL 0x80 ;  /* 0x000000800000784c */ /* 0x000ff00000000000 */
[----:B------:R-:W-:Y:S02]  /*4790*/  UISETP.NE.AND UP1, UPT, UR5, URZ, UPT ;  /* 0x000000ff0500728c */ /* 0x000fe4000bf25270 */
[----:B-1----:R-:W-:-:S09]  /*47a0*/  ULEA UR8, UR8, UR4, 0x18 ;  /* 0x0000000408087291 */ /* 0x002fd2000f8ec0ff */
[----:B------:R1:W-:Y:S01]  /*47b0*/  @P0 STS.U8 [UR8+0x1c], R2 ;  /* 0x00001c02ff000988 */ /* 0x0003e20008000008 */
[----:B------:R-:W-:Y:S05]  /*47c0*/  BRA.U UP1, `(.L_x_77) ;  /* 0x0000000101a87547 */ /* 0x000fea000b800000 */
[----:B------:R-:W-:Y:S01]  /*47d0*/  R2UR UR4, R14 ;  /* 0x000000000e0472ca */ /* 0x000fe200000e0000 */
[----:B------:R-:W-:Y:S01]  /*47e0*/  UIADD3 UR7, UPT, UPT, UR62, 0xb0, URZ ;  /* 0x000000b03e077890 */ /* 0x000fe2000fffe0ff */
[----:B------:R-:W-:-:S11]  /*47f0*/  SHF.L.U32 R3, R11, 0x1f, RZ ;  /* 0x0000001f0b037819 */ /* 0x000fd600000006ff */
[----:B------:R-:W-:-:S09]  /*4800*/  ULEA UR4, UR4, UR7, 0x3 ;  /* 0x0000000704047291 */ /* 0x000fd2000f8e18ff */
[----:B------:R-:W2:Y:S02]  /*4810*/  SYNCS.PHASECHK.TRANS64.TRYWAIT P0, [UR4], R3 ;  /* 0x00000003ff0075a7 */ /* 0x000ea40008001104 */
[----:B--2---:R-:W-:Y:S05]  /*4820*/  @!P0 BRA `(.L_x_78) ;  /* 0x0000008000a48947 */ /* 0x004fea0003800000 */
.L_x_206:
[----:B------:R-:W-:-:S13]  /*4830*/  R2UR UR4, R14 ;  /* 0x000000000e0472ca */ /* 0x000fda00000e0000 */
[----:B------:R-:W-:-:S04]  /*4840*/  UIADD3 UR4, UPT, UPT, UR4, 0x1, URZ ;  /* 0x0000000104047890 */ /* 0x000fc8000fffe0ff */
[----:B------:R-:W-:-:S04]  /*4850*/  UISETP.NE.AND UP0, UPT, UR4, 0x4, UPT ;  /* 0x000000040400788c */ /* 0x000fc8000bf05270 */
[----:B------:R-:W-:Y:S02]  /*4860*/  USEL UR6, URZ, 0x1, UP0 ;  /* 0x00000001ff067887 */ /* 0x000fe40008000000 */
[----:B------:R-:W-:-:S04]  /*4870*/  USEL UR4, UR4, URZ, UP0 ;  /* 0x000000ff04047287 */ /* 0x000fc80008000000 */
[----:B------:R-:W-:Y:S01]  /*4880*/  ULEA UR5, UR4, UR7, 0x3 ;  /* 0x0000000704057291 */ /* 0x000fe2000f8e18ff */
[----:B-1----:R-:W-:-:S04]  /*4890*/  LOP3.LUT R3, R11, UR6, RZ, 0x3c, !PT ;  /* 0x000000060b037c12 */ /* 0x002fc8000f8e3cff */
[----:B------:R-:W-:-:S04]  /*48a0*/  SHF.L.U32 R4, R3, 0x1f, RZ ;  /* 0x0000001f03047819 */ /* 0x000fc800000006ff */
[----:B------:R-:W1:Y:S02]  /*48b0*/  SYNCS.PHASECHK.TRANS64.TRYWAIT P0, [UR5], R4 ;  /* 0x00000004ff0075a7 */ /* 0x000e640008001105 */
[----:B-1----:R-:W-:Y:S05]  /*48c0*/  @!P0 BRA `(.L_x_79) ;  /* 0x0000008000948947 */ /* 0x002fea0003800000 */
.L_x_208:
[----:B------:R-:W-:-:S04]  /*48d0*/  UIADD3 UR4, UPT, UPT, UR4, 0x1, URZ ;  /* 0x0000000104047890 */ /* 0x000fc8000fffe0ff */
[----:B------:R-:W-:-:S04]  /*48e0*/  UISETP.NE.AND UP0, UPT, UR4, 0x4, UPT ;  /* 0x000000040400788c */ /* 0x000fc8000bf05270 */
[----:B------:R-:W-:Y:S02]  /*48f0*/  USEL UR6, URZ, 0x1, UP0 ;  /* 0x00000001ff067887 */ /* 0x000fe40008000000 */
[----:B------:R-:W-:-:S04]  /*4900*/  USEL UR4, UR4, URZ, UP0 ;  /* 0x000000ff04047287 */ /* 0x000fc80008000000 */
[----:B------:R-:W-:Y:S01]  /*4910*/  ULEA UR5, UR4, UR7, 0x3 ;  /* 0x0000000704057291 */ /* 0x000fe2000f8e18ff */
[----:B------:R-:W-:-:S04]  /*4920*/  LOP3.LUT R3, R3, UR6, RZ, 0x3c, !PT ;  /* 0x0000000603037c12 */ /* 0x000fc8000f8e3cff */
[----:B-1----:R-:W-:-:S04]  /*4930*/  SHF.L.U32 R4, R3, 0x1f, RZ ;  /* 0x0000001f03047819 */ /* 0x002fc800000006ff */
[----:B------:R-:W1:Y:S02]  /*4940*/  SYNCS.PHASECHK.TRANS64.TRYWAIT P0, [UR5], R4 ;  /* 0x00000004ff0075a7 */ /* 0x000e640008001105 */
[----:B-1----:R-:W-:Y:S05]  /*4950*/  @!P0 BRA `(.L_x_80) ;  /* 0x0000008000888947 */ /* 0x002fea0003800000 */
.L_x_210:
[----:B------:R-:W-:-:S04]  /*4960*/  UIADD3 UR4, UPT, UPT, UR4, 0x1, URZ ;  /* 0x0000000104047890 */ /* 0x000fc8000fffe0ff */
[----:B------:R-:W-:-:S04]  /*4970*/  UISETP.NE.AND UP0, UPT, UR4, 0x4, UPT ;  /* 0x000000040400788c */ /* 0x000fc8000bf05270 */
[----:B------:R-:W-:Y:S02]  /*4980*/  USEL UR5, URZ, 0x1, UP0 ;  /* 0x00000001ff057887 */ /* 0x000fe40008000000 */
[----:B------:R-:W-:-:S04]  /*4990*/  USEL UR4, UR4, URZ, UP0 ;  /* 0x000000ff04047287 */ /* 0x000fc80008000000 */
[----:B------:R-:W-:Y:S01]  /*49a0*/  ULEA UR4, UR4, UR7, 0x3 ;  /* 0x0000000704047291 */ /* 0x000fe2000f8e18ff */
[----:B------:R-:W-:-:S04]  /*49b0*/  LOP3.LUT R3, R3, UR5, RZ, 0x3c, !PT ;  /* 0x0000000503037c12 */ /* 0x000fc8000f8e3cff */
[----:B------:R-:W-:Y:S01]  /*49c0*/  SHF.L.U32 R3, R3, 0x1f, RZ ;  /* 0x0000001f03037819 */ /* 0x000fe200000006ff */
[----:B-1----:R-:W-:-:S04]  /*49d0*/  IMAD.U32 R2, RZ, RZ, UR4 ;  /* 0x00000004ff027e24 */ /* 0x002fc8000f8e00ff */
[----:B------:R1:W2:Y:S03]  /*49e0*/  SYNCS.PHASECHK.TRANS64.TRYWAIT P0, [R2+URZ], R3 ;  /* 0x00000003020075a7 */ /* 0x0002a600080011ff */
[----:B--2---:R-:W-:Y:S05]  /*49f0*/  @!P0 NANOSLEEP.SYNCS 0x989680 ;  /* 0x009896800000895d */ /* 0x004fea0003900000 */
[----:B------:R-:W2:Y:S02]  /*4a00*/  @!P0 SYNCS.PHASECHK.TRANS64 P0, [R2+URZ], R3 ;  /* 0x00000003020085a7 */ /* 0x000ea400080010ff */
[----:B--2---:R-:W-:Y:S05]  /*4a10*/  @P0 BRA `(.L_x_81) ;  /* 0x0000000000240947 */ /* 0x004fea0003800000 */
.L_x_82:
[----:B--2---:R2:W3:Y:S02]  /*4a20*/  SYNCS.PHASECHK.TRANS64.TRYWAIT P0, [R2+URZ], R3 ;  /* 0x00000003020075a7 */ /* 0x0044e400080011ff */
[----:B---3--:R-:W-:Y:S05]  /*4a30*/  @!P0 NANOSLEEP.SYNCS 0x989680 ;  /* 0x009896800000895d */ /* 0x008fea0003900000 */
[----:B------:R-:W3:Y:S02]  /*4a40*/  @!P0 SYNCS.PHASECHK.TRANS64 P0, [R2+URZ], R3 ;  /* 0x00000003020085a7 */ /* 0x000ee400080010ff */
[----:B---3--:R-:W-:Y:S05]  /*4a50*/  @!P0 BRA `(.L_x_82) ;  /* 0xfffffffc00f08947 */ /* 0x008fea000383ffff */
[----:B------:R-:W-:Y:S05]  /*4a60*/  BRA `(.L_x_81) ;  /* 0x0000000000107947 */ /* 0x000fea0003800000 */
.L_x_77:
[----:B------:R-:W-:Y:S01]  /*4a70*/  R2UR UR5, R0 ;  /* 0x00000000000572ca */ /* 0x000fe200000e0000 */
[----:B------:R-:W-:-:S12]  /*4a80*/  UIADD3 UR4, UPT, UPT, UR62, 0xf0, URZ ;  /* 0x000000f03e047890 */ /* 0x000fd8000fffe0ff */
[----:B------:R-:W-:-:S09]  /*4a90*/  UPRMT UR4, UR5, 0x654, UR4 ;  /* 0x0000065405047896 */ /* 0x000fd20008000004 */
[----:B------:R-:W-:Y:S03]  /*4aa0*/  SYNCS.ARRIVE.TRANS64.RED.A1T0 RZ, [UR4], RZ ;  /* 0x000000ffffff79a7 */ /* 0x000fe60008100404 */
.L_x_81:
[----:B-12---:R-:W-:Y:S01]  /*4ab0*/  SHF.L.U32 R3, RZ, 0x1f, RZ ;  /* 0x0000001fff037819 */ /* 0x006fe200000006ff */
[----:B------:R-:W-:Y:S01]  /*4ac0*/  UIADD3 UR4, UPT, UPT, UR62, 0xf0, URZ ;  /* 0x000000f03e047890 */ /* 0x000fe2000fffe0ff */
[----:B------:R-:W-:Y:S02]  /*4ad0*/  PLOP3.LUT P0, PT, PT, PT, UP1, 0x80, 0x8 ;  /* 0x000000000008781c */ /* 0x000fe40003f0f018 */
[----:B------:R-:W1:Y:S02]  /*4ae0*/  SYNCS.PHASECHK.TRANS64.TRYWAIT P1, [UR62+0xf0], R3 ;  /* 0x0000f003ff0075a7 */ /* 0x000e64000802113e */
[----:B-1----:R-:W-:Y:S09]  /*4af0*/  @!P1 BRA `(.L_x_83) ;  /* 0x0000008000389947 */ /* 0x002ff20003800000 */
.L_x_212:
[----:B------:R-:W-:Y:S02]  /*4b00*/  R2UR UR6, R0 ;  /* 0x00000000000672ca */ /* 0x000fe400000e0000 */
[----:B------:R-:W-:-:S11]  /*4b10*/  R2UR UR5, R16 ;  /* 0x00000000100572ca */ /* 0x000fd600000e0000 */
[----:B------:R-:W-:-:S03]  /*4b20*/  @!UP1 UPRMT UR4, UR6, 0x654, UR4 ;  /* 0x0000065406049896 */ /* 0x000fc60008000004 */
[----:B------:R-:W-:-:S06]  /*4b30*/  UMOV UR6, 0x1 ;  /* 0x0000000100067882 */ /* 0x000fcc0000000000 */
[----:B------:R-:W-:Y:S01]  /*4b40*/  @!P0 SYNCS.ARRIVE.TRANS64.RED.A1T0 RZ, [UR4], RZ ;  /* 0x000000ffffff89a7 */ /* 0x000fe20008100404 */
[----:B------:R-:W-:Y:S01]  /*4b50*/  NOP ;  /* 0x0000000000007918 */ /* 0x000fe20000000000 */
[----:B------:R-:W2:Y:S01]  /*4b60*/  LDS R0, [UR8+0x14] ;  /* 0x00001408ff007984 */ /* 0x000ea20008000800 */
[----:B------:R-:W-:-:S03]  /*4b70*/  ULOP3.LUT UR4, UR5, 0xffff, URZ, 0xc0, !UPT ;  /* 0x0000ffff05047892 */ /* 0x000fc6000f8ec0ff */
[----:B------:R-:W-:Y:S01]  /*4b80*/  UMOV UR5, 0xffff ;  /* 0x0000ffff00057882 */ /* 0x000fe20000000000 */
[----:B------:R-:W-:-:S04]  /*4b90*/  USHF.R.U32.HI UR4, URZ, 0x5, UR4 ;  /* 0x00000005ff047899 */ /* 0x000fc80008011604 */
[----:B------:R-:W-:Y:S02]  /*4ba0*/  USHF.L.U32 UR5, UR5, UR4, URZ ;  /* 0x0000000405057299 */ /* 0x000fe400080006ff */
[----:B------:R-:W-:-:S04]  /*4bb0*/  USHF.L.U32 UR4, UR6, UR4, URZ ;  /* 0x0000000406047299 */ /* 0x000fc800080006ff */
[----:B--2---:R-:W-:-:S04]  /*4bc0*/  LOP3.LUT R0, R0, UR5, RZ, 0xc0, !PT ;  /* 0x0000000500007c12 */ /* 0x004fc8000f8ec0ff */
[----:B------:R-:W-:-:S13]  /*4bd0*/  ISETP.NE.AND P0, PT, R0, UR5, PT ;  /* 0x0000000500007c0c */ /* 0x000fda000bf05270 */
[----:B------:R-:W-:Y:S05]  /*4be0*/  @P0 BRA `(.L_x_84) ;  /* 0x0000000000580947 */ /* 0x000fea0003800000 */
[----:B------:R-:W2:Y:S02]  /*4bf0*/  LDS R0, [UR8+0x18] ;  /* 0x00001808ff007984 */ /* 0x000ea40008000800 */
[----:B--2---:R-:W-:-:S04]  /*4c00*/  LOP3.LUT R0, R0, UR4, RZ, 0xc0, !PT ;  /* 0x0000000400007c12 */ /* 0x004fc8000f8ec0ff */
[----:B------:R-:W-:-:S13]  /*4c10*/  ISETP.NE.AND P0, PT, R0, UR4, PT ;  /* 0x0000000400007c0c */ /* 0x000fda000bf05270 */
[----:B------:R-:W-:Y:S05]  /*4c20*/  @P0 BRA `(.L_x_85) ;  /* 0x00000000003c0947 */ /* 0x000fea0003800000 */
[----:B-1----:R-:W1:Y:S01]  /*4c30*/  S2R R2, SR_LANEID ;  /* 0x0000000000027919 */ /* 0x002e620000000000 */
[----:B------:R-:W-:-:S06]  /*4c40*/  ULOP3.LUT UR5, URZ, UR5, URZ, 0x33, !UPT ;  /* 0x00000005ff057292 */ /* 0x000fcc000f8e33ff */
[----:B------:R-:W-:-:S04]  /*4c50*/  IMAD.U32 R0, RZ, RZ, UR5 ;  /* 0x00000005ff007e24 */ /* 0x000fc8000f8e00ff */
[----:B------:R2:W3:Y:S02]  /*4c60*/  REDUX UR7, R0 ;  /* 0x00000000000773c4 */ /* 0x0004e40000000000 */
[----:B------:R4:W-:Y:S01]  /*4c70*/  UTCATOMSWS.AND URZ, UR5 ;  /* 0x0000000500ff79e3 */ /* 0x0009e20008000000 */
[----:B--2---:R-:W-:Y:S01]  /*4c80*/  LOP3.LUT R0, RZ, UR4, RZ, 0x33, !PT ;  /* 0x00000004ff007c12 */ /* 0x004fe2000f8e33ff */
[----:B------:R-:W-:Y:S02]  /*4c90*/  VOTEU.ANY UR4, UPT, PT ;  /* 0x0000000000047886 */ /* 0x000fe400038e0100 */
[----:B------:R-:W-:Y:S02]  /*4ca0*/  UFLO.U32 UR4, UR4 ;  /* 0x00000004000472bd */ /* 0x000fe400080e0000 */
[----:B------:R-:W2:Y:S04]  /*4cb0*/  REDUX UR6, R0 ;  /* 0x00000000000673c4 */ /* 0x000ea80000000000 */
[----:B-1----:R-:W-:-:S02]  /*4cc0*/  ISETP.EQ.U32.AND P0, PT, R2, UR4, PT ;  /* 0x0000000402007c0c */ /* 0x002fc4000bf02070 */
[----:B---3--:R-:W-:-:S11]  /*4cd0*/  MOV R2, UR7 ;  /* 0x0000000700027c02 */ /* 0x008fd60008000f00 */
[----:B------:R4:W-:Y:S01]  /*4ce0*/  @P0 ATOMS.AND RZ, [UR8+0x14], R2 ;  /* 0x00001402ffff098c */ /* 0x0009e2000a800008 */
[----:B--2---:R-:W-:-:S05]  /*4cf0*/  IMAD.U32 R0, RZ, RZ, UR6 ;  /* 0x00000006ff007e24 */ /* 0x004fca000f8e00ff */
[----:B------:R4:W-:Y:S01]  /*4d00*/  @P0 ATOMS.AND RZ, [UR8+0x18], R0 ;  /* 0x00001800ffff098c */ /* 0x0009e2000a800008 */
[----:B------:R-:W-:Y:S05]  /*4d10*/  BRA `(.L_x_86) ;  /* 0x0000000000147947 */ /* 0x000fea0003800000 */
.L_x_85:
[----:B-1----:R-:W-:Y:S02]  /*4d20*/  MOV R2, 0x4d40 ;  /* 0x00004d4000027802 */ /* 0x002fe40000000f00 */
[----:B-----5:R-:W-:Y:S05]  /*4d30*/  CALL.REL.NOINC `($__internal_0_$__cuda_sm10x_tcgen05_guardrail_trap_col_being_dealloced_not_returned_by_alloc) ;  /* 0x0000008400c07944 */ /* 0x020fea0003c00000 */
[----:B------:R-:W-:Y:S05]  /*4d40*/  BRA `(.L_x_86) ;  /* 0x0000000000087947 */ /* 0x000fea0003800000 */
.L_x_84:
[----:B-1----:R-:W-:Y:S02]  /*4d50*/  MOV R2, 0x4d70 ;  /* 0x00004d7000027802 */ /* 0x002fe40000000f00 */
[----:B-----5:R-:W-:Y:S05]  /*4d60*/  CALL.REL.NOINC `($__internal_2_$__cuda_sm10x_tcgen05_guardrail_trap_unallocated_columns_being_dealloced) ;  /* 0x0000008400cc7944 */ /* 0x020fea0003c00000 */
.L_x_86:
[----:B------:R-:W-:Y:S01]  /*4d70*/  NOP ;  /* 0x0000000000007918 */ /* 0x000fe20000000000 */
[----:B----4-:R-:W-:Y:S05]  /*4d80*/  EXIT ;  /* 0x000000000000794d */ /* 0x010fea0003800000 */
.L_x_57:
[----:B------:R-:W-:-:S09]  /*4d90*/  UISETP.NE.OR UP0, UPT, UR20, 0x3, !UP4 ;  /* 0x000000031400788c */ /* 0x000fd2000e705670 */
[----:B------:R-:W-:Y:S05]  /*4da0*/  BRA.U UP0, `(.L_x_87) ;  /* 0x0000001900007547 */ /* 0x000fea000b800000 */
[----:B------:R-:W2:Y:S01]  /*4db0*/  LDCU.64 UR4, c[0x0][0x888] ;  /* 0x00011100ff0477ac */ /* 0x000ea20008000a00 */
[----:B------:R-:W3:Y:S01]  /*4dc0*/  LDC.64 R12, c[0x0][0x348] ;  /* 0x0000d200ff0c7b82 */ /* 0x000ee20000000a00 */
[----:B------:R-:W-:Y:S01]  /*4dd0*/  HFMA2 R10, -RZ, RZ, 0, 0 ;  /* 0x00000000ff0a7431 */ /* 0x000fe200000001ff */
[----:B------:R-:W-:Y:S01]  /*4de0*/  MOV R9, RZ ;  /* 0x000000ff00097202 */ /* 0x000fe20000000f00 */
[----:B------:R-:W4:Y:S01]  /*4df0*/  LDCU UR38, c[0x0][0x370] ;  /* 0x00006e00ff2677ac */ /* 0x000f220008000800 */
[----:B------:R-:W-:Y:S01]  /*4e00*/  HFMA2 R3, -RZ, RZ, 0, 0.0078125 ;  /* 0x00002000ff037431 */ /* 0x000fe200000001ff */
[----:B------:R-:W4:Y:S01]  /*4e10*/  LDCU.128 UR48, c[0x0][0xb10] ;  /* 0x00016200ff3077ac */ /* 0x000f220008000c00 */
[----:B------:R-:W1:Y:S01]  /*4e20*/  LDCU UR37, c[0x0][0x374] ;  /* 0x00006e80ff2577ac */ /* 0x000e620008000800 */
[----:B------:R-:W1:Y:S01]  /*4e30*/  LDCU.64 UR30, c[0x0][0x890] ;  /* 0x00011200ff1e77ac */ /* 0x000e620008000a00 */
[----:B--2---:R-:W-:Y:S01]  /*4e40*/  UISETP.NE.U32.AND UP0, UPT, UR4, URZ, UPT ;  /* 0x000000ff0400728c */ /* 0x004fe2000bf05070 */
[----:B------:R-:W2:Y:S01]  /*4e50*/  LDCU UR15, c[0x0][0xb0c] ;  /* 0x00016180ff0f77ac */ /* 0x000ea20008000800 */
[----:B------:R-:W3:Y:S01]  /*4e60*/  LDCU UR52, c[0x0][0xb20] ;  /* 0x00016400ff3477ac */ /* 0x000ee20008000800 */
[----:B------:R-:W3:Y:S01]  /*4e70*/  LDCU UR4, c[0x0][0xb30] ;  /* 0x00016600ff0477ac */ /* 0x000ee20008000800 */
[----:B----4-:R-:W-:-:S02]  /*4e80*/  UIMAD.WIDE.U32 UR6, UR38, UR48, URZ ;  /* 0x00000030260672a5 */ /* 0x010fc4000f8e00ff */
[----:B-1----:R-:W-:Y:S02]  /*4e90*/  UIMAD.WIDE.U32 UR8, UR37, UR51, URZ ;  /* 0x00000033250872a5 */ /* 0x002fe4000f8e00ff */
[----:B------:R-:W-:Y:S01]  /*4ea0*/  UISETP.NE.AND.EX UP6, UPT, UR5, URZ, UPT, UP0 ;  /* 0x000000ff0500728c */ /* 0x000fe2000bfc5300 */
[----:B------:R-:W-:Y:S01]  /*4eb0*/  UMOV UR21, 0x400 ;  /* 0x0000040000157882 */ /* 0x000fe20000000000 */
[----:B------:R-:W-:Y:S02]  /*4ec0*/  UISETP.NE.AND UP0, UPT, UR39, 0x1, UPT ;  /* 0x000000012700788c */ /* 0x000fe4000bf05270 */
[----:B------:R-:W-:Y:S02]  /*4ed0*/  UISETP.NE.U32.AND UP0, UPT, UR30, URZ, UPT ;  /* 0x000000ff1e00728c */ /* 0x000fe4000bf05070 */
[----:B------:R-:W-:Y:S01]  /*4ee0*/  ULEA UR21, UR62, UR21, 0x18 ;  /* 0x000000153e157291 */ /* 0x000fe2000f8ec0ff */
[----:B------:R-:W-:Y:S01]  /*4ef0*/  UMOV UR6, UR7 ;  /* 0x0000000700067c82 */ /* 0x000fe20008000000 */
[----:B------:R-:W-:Y:S01]  /*4f00*/  UMOV UR45, UR9 ;  /* 0x00000009002d7c82 */ /* 0x000fe20008000000 */
[----:B------:R-:W-:-:S02]  /*4f10*/  UISETP.GE.AND UP2, UPT, UR39, 0x1, UPT ;  /* 0x000000012700788c */ /* 0x000fc4000bf46270 */
[----:B------:R-:W-:Y:S02]  /*4f20*/  UISETP.NE.AND.EX UP5, UPT, UR31, URZ, UPT, UP0 ;  /* 0x000000ff1f00728c */ /* 0x000fe4000bfa5300 */
[----:B------:R-:W-:Y:S01]  /*4f30*/  UPLOP3.LUT UP3, UPT, UPT, UPT, UPT, 0x40, 0x4 ;  /* 0x000000000004789c */ /* 0x000fe20003f6e870 */
[----:B------:R-:W1:Y:S01]  /*4f40*/  LDCU.64 UR22, c[0x0][0xb28] ;  /* 0x00016500ff1677ac */ /* 0x000e620008000a00 */
[----:B--2---:R-:W-:Y:S02]  /*4f50*/  UISETP.NE.AND UP2, UPT, UR15, 0x1, UPT ;  /* 0x000000010f00788c */ /* 0x004fe4000bf45270 */
[----:B------:R-:W-:Y:S02]  /*4f60*/  UIADD3 UR41, UPT, UPT, UR21, 0x20, URZ ;  /* 0x0000002015297890 */ /* 0x000fe4000fffe0ff */
[----:B------:R-:W-:Y:S02]  /*4f70*/  UIADD3 UR33, UPT, UPT, UR21, 0x28, URZ ;  /* 0x0000002815217890 */ /* 0x000fe4000fffe0ff */
[----:B------:R-:W-:-:S02]  /*4f80*/  UIADD3 UR25, UPT, UPT, UR21, 0x30, URZ ;  /* 0x0000003015197890 */ /* 0x000fc4000fffe0ff */
[----:B------:R-:W-:Y:S02]  /*4f90*/  UIADD3 UR17, UPT, UPT, UR21, 0x38, URZ ;  /* 0x0000003815117890 */ /* 0x000fe4000fffe0ff */
[----:B------:R-:W-:Y:S02]  /*4fa0*/  USHF.R.U32.HI UR46, URZ, UR49, UR6 ;  /* 0x00000031ff2e7299 */ /* 0x000fe40008011606 */
[----:B---3--:R-:W-:Y:S02]  /*4fb0*/  USHF.R.U32.HI UR45, URZ, UR52, UR45 ;  /* 0x00000034ff2d7299 */ /* 0x008fe4000801162d */
[----:B------:R-:W-:Y:S02]  /*4fc0*/  UISETP.NE.AND UP0, UPT, UR50, 0x1, UPT ;  /* 0x000000013200788c */ /* 0x000fe4000bf05270 */
[----:B------:R-:W-:-:S11]  /*4fd0*/  UISETP.NE.AND UP4, UPT, UR4, 0x1, UPT ;  /* 0x000000010400788c */ /* 0x000fd6000bf85270 */
.L_x_102:
[C---:B------:R-:W-:Y:S02]  /*4fe0*/  LEA R8, R10.reuse, UR21, 0x3 ;  /* 0x000000150a087c11 */ /* 0x040fe4000f8e18ff */
[----:B------:R-:W-:Y:S02]  /*4ff0*/  SHF.L.U32 R0, R9, 0x1f, RZ ;  /* 0x0000001f09007819 */ /* 0x000fe400000006ff */
[----:B------:R-:W-:Y:S02]  /*5000*/  LEA R4, R10, UR21, 0x4 ;  /* 0x000000150a047c11 */ /* 0x000fe4000f8e20ff */
[----:B--2---:R-:W2:Y:S02]  /*5010*/  SYNCS.PHASECHK.TRANS64.TRYWAIT P0, [R8+URZ+0x70], R0 ;  /* 0x00007000080075a7 */ /* 0x004ea400080011ff */
[----:B--2---:R-:W-:Y:S05]  /*5020*/  @!P0 BRA `(.L_x_88) ;  /* 0x0000007c00048947 */ /* 0x004fea0003800000 */
.L_x_213:
[----:B------:R-:W3:Y:S01]  /*5030*/  LDS.128 R4, [R4+0x100] ;  /* 0x0001000004047984 */ /* 0x000ee20000000c00 */
[----:B------:R-:W-:Y:S01]  /*5040*/  UISETP.GE.AND UP0, UPT, UR39, 0x1, UPT ;  /* 0x000000012700788c */ /* 0x000fe2000bf06270 */
[----:B------:R-:W-:Y:S01]  /*5050*/  @!PT LDS RZ, [RZ] ;  /* 0x00000000fffff984 */ /* 0x000fe20000000800 */
[----:B------:R-:W-:Y:S01]  /*5060*/  @!PT LDS RZ, [RZ] ;  /* 0x00000000fffff984 */ /* 0x000fe20000000800 */
[----:B------:R-:W-:Y:S01]  /*5070*/  @!PT LDS RZ, [RZ] ;  /* 0x00000000fffff984 */ /* 0x000fe20000000800 */
[----:B------:R-:W-:Y:S01]  /*5080*/  @!PT LDS RZ, [RZ] ;  /* 0x00000000fffff984 */ /* 0x000fe20000000800 */
[----:B------:R4:W-:Y:S06]  /*5090*/  MEMBAR.ALL.CTA ;  /* 0x0000000000007992 */ /* 0x0009ec0000008000 */
[----:B----4-:R-:W4:Y:S01]  /*50a0*/  FENCE.VIEW.ASYNC.S ;  /* 0x00000000000073c6 */ /* 0x010f220000000000 */
[----:B---3--:R-:W-:Y:S11]  /*50b0*/  LOP3.LUT P0, RZ, R6, 0x1, RZ, 0xc0, !PT ;  /* 0x0000000106ff7812 */ /* 0x008ff6000780c0ff */
[----:B------:R-:W-:Y:S02]  /*50c0*/  @!UPT UIADD3 URZ, UPT, UPT, URZ, URZ, URZ ;  /* 0x000000fffffff290 */ /* 0x000fe4000fffe0ff */
[----:B----4-:R-:W-:Y:S01]  /*50d0*/  VOTEU.ANY UP2, P0 ;  /* 0x0000000000ff7886 */ /* 0x010fe20000040100 */
[----:B------:R-:W-:Y:S11]  /*50e0*/  PLOP3.LUT P0, PT, PT, PT, UP2, 0x80, 0x8 ;  /* 0x000000000008781c */ /* 0x000ff60003f0f028 */
[----:B------:R-:W-:Y:S02]  /*50f0*/  @!UPT UIADD3 URZ, UPT, UPT, URZ, URZ, URZ ;  /* 0x000000fffffff290 */ /* 0x000fe4000fffe0ff */
[----:B--2---:R-:W-:Y:S02]  /*5100*/  @P0 SHF.R.U32.HI R0, RZ, 0x10, R5 ;  /* 0x00000010ff000819 */ /* 0x004fe40000011605 */
[----:B------:R-:W-:Y:S02]  /*5110*/  @P0 MOV R2, R4 ;  /* 0x0000000400020202 */ /* 0x000fe40000000f00 */
[----:B------:R-:W-:Y:S01]  /*5120*/  @P0 R2UR UR4, R0 ;  /* 0x00000000000402ca */ /* 0x000fe200000e0000 */
[----:B------:R-:W-:Y:S01]  /*5130*/  VIADD R0, R8, 0x80 ;  /* 0x0000008008007836 */ /* 0x000fe20000000000 */
[----:B------:R-:W-:Y:S02]  /*5140*/  @P0 LOP3.LUT R4, R5, 0xffff, RZ, 0xc0, !PT ;  /* 0x0000ffff05040812 */ /* 0x000fe400078ec0ff */
[----:B------:R-:W-:Y:S02]  /*5150*/  @P0 R2UR UR6, R2 ;  /* 0x00000000020602ca */ /* 0x000fe400000e0000 */
[----:B------:R-:W-:Y:S02]  /*5160*/  PRMT R0, RZ, 0x654, R0 ;  /* 0x00000654ff007816 */ /* 0x000fe40000000000 */
[----:B------:R-:W-:Y:S02]  /*5170*/  @P0 R2UR UR5, R4 ;  /* 0x00000000040502ca */ /* 0x000fe400000e0000 */
[----:B------:R2:W-:Y:S03]  /*5180*/  SYNCS.ARRIVE.TRANS64.RED.A1T0 RZ, [R0+URZ], RZ ;  /* 0x000000ff00ff79a7 */ /* 0x0005e600081004ff */
[----:B------:R-:W-:Y:S04]  /*5190*/  @UP2 UMOV UR29, UR4 ;  /* 0x00000004001d2c82 */ /* 0x000fe80008000000 */
[----:B------:R-:W-:Y:S04]  /*51a0*/  @UP2 UMOV UR14, UR6 ;  /* 0x00000006000e2c82 */ /* 0x000fe80008000000 */
[----:B------:R-:W-:Y:S01]  /*51b0*/  @UP2 UMOV UR13, UR5 ;  /* 0x00000005000d2c82 */ /* 0x000fe20008000000 */
[----:B------:R-:W-:Y:S05]  /*51c0*/  BRA.U !UP0, `(.L_x_89) ;  /* 0x0000000108c07547 */ /* 0x000fea000b800000 */
[----:B------:R-:W-:Y:S02]  /*51d0*/  UIMAD.WIDE.U32 UR18, UR13, UR51, URZ ;  /* 0x000000330d1272a5 */ /* 0x000fe4000f8e00ff */
[----:B------:R-:W-:Y:S02]  /*51e0*/  UP2UR UR16, UPR, URZ, 0x4 ;  /* 0x00000004ff107883 */ /* 0x000fe40008000000 */
[----:B------:R-:W-:Y:S02]  /*51f0*/  UISETP.NE.AND UP2, UPT, UR50, 0x1, UPT ;  /* 0x000000013200788c */ /* 0x000fe4000bf45270 */
[----:B------:R-:W-:Y:S02]  /*5200*/  UIMAD.WIDE.U32 UR26, UR14, UR48, URZ ;  /* 0x000000300e1a72a5 */ /* 0x000fe4000f8e00ff */
[----:B------:R-:W-:Y:S02]  /*5210*/  USEL UR4, UR37, UR45, !UP2 ;  /* 0x0000002d25047287 */ /* 0x000fe4000d000000 */
[----:B------:R-:W-:Y:S02]  /*5220*/  UISETP.NE.AND UP0, UPT, UR15, 0x1, UPT ;  /* 0x000000010f00788c */ /* 0x000fe4000bf05270 */
[----:B------:R-:W-:Y:S02]  /*5230*/  UP2UR UR20, UPR, URZ, 0x2 ;  /* 0x00000002ff147883 */ /* 0x000fe40008000000 */
[----:B------:R-:W-:Y:S02]  /*5240*/  UISETP.NE.AND UP1, UPT, UR39, 0x1, UPT ;  /* 0x000000012700788c */ /* 0x000fe4000bf25270 */
[----:B-1----:R-:W-:Y:S02]  /*5250*/  UIMAD.WIDE.U32 UR8, UR4, UR22, URZ ;  /* 0x00000016040872a5 */ /* 0x002fe4000f8e00ff */
[----:B------:R-:W-:Y:S01]  /*5260*/  USEL UR7, UR38, UR46, !UP0 ;  /* 0x0000002e26077287 */ /* 0x000fe2000c000000 */
[----:B------:R-:W-:Y:S02]  /*5270*/  UMOV UR5, UR19 ;  /* 0x0000001300057c82 */ /* 0x000fe40008000000 */
[----:B------:R-:W-:Y:S02]  /*5280*/  USHF.R.U32.HI UR6, URZ, UR52, UR5 ;  /* 0x00000034ff067299 */ /* 0x000fe40008011605 */
[----:B------:R-:W-:Y:S02]  /*5290*/  UIMAD.WIDE.U32 UR10, UR7, UR22, URZ ;  /* 0x00000016070a72a5 */ /* 0x000fe4000f8e00ff */
[----:B------:R-:W-:Y:S02]  /*52a0*/  USEL UR6, UR13, UR6, !UP2 ;  /* 0x000000060d067287 */ /* 0x000fe4000d000000 */
[----:B------:R-:W-:Y:S01]  /*52b0*/  UISETP.NE.AND UP2, UPT, UR16, URZ, UPT ;  /* 0x000000ff1000728c */ /* 0x000fe2000bf45270 */
[----:B------:R-:W-:Y:S02]  /*52c0*/  UMOV UR5, UR27 ;  /* 0x0000001b00057c82 */ /* 0x000fe40008000000 */
[----:B------:R-:W-:Y:S03]  /*52d0*/  USHF.R.U32.HI UR12, URZ, UR49, UR5 ;  /* 0x00000031ff0c7299 */ /* 0x000fe60008011605 */
[----:B------:R-:W-:Y:S02]  /*52e0*/  UMOV UR5, UR9 ;  /* 0x0000000900057c82 */ /* 0x000fe40008000000 */
[----:B------:R-:W-:Y:S03]  /*52f0*/  @UP1 USHF.R.U32.HI UR4, URZ, UR23, UR5 ;  /* 0x00000017ff041299 */ /* 0x000fe60008011605 */
[----:B------:R-:W-:Y:S01]  /*5300*/  UMOV UR5, UR11 ;  /* 0x0000000b00057c82 */ /* 0x000fe20008000000 */
[----:B------:R-:W-:Y:S02]  /*5310*/  UIMAD UR4, UR39, UR4, URZ ;  /* 0x00000004270472a4 */ /* 0x000fe4000f8e02ff */
[----:B------:R-:W-:Y:S02]  /*5320*/  @UP1 USHF.R.U32.HI UR7, URZ, UR23, UR5 ;  /* 0x00000017ff071299 */ /* 0x000fe40008011605 */
[----:B------:R-:W-:Y:S02]  /*5330*/  USEL UR5, UR14, UR12, !UP0 ;  /* 0x0000000c0e057287 */ /* 0x000fe4000c000000 */
[----:B------:R-:W-:Y:S02]  /*5340*/  UIMAD.WIDE.U32 UR10, UR6, UR22, URZ ;  /* 0x00000016060a72a5 */ /* 0x000fe4000f8e00ff */
[----:B------:R-:W-:Y:S02]  /*5350*/  UIMAD UR8, UR39, UR7, URZ ;  /* 0x00000007270872a4 */ /* 0x000fe4000f8e02ff */
[----:B------:R-:W-:Y:S03]  /*5360*/  UISETP.GE.AND UP0, UPT, UR6, UR4, UPT ;  /* 0x000000040600728c */ /* 0x000fe6000bf06270 */
[----:B------:R-:W-:Y:S01]  /*5370*/  UMOV UR4, UR11 ;  /* 0x0000000b00047c82 */ /* 0x000fe20008000000 */
[----:B------:R-:W-:Y:S02]  /*5380*/  UISETP.GE.OR UP0, UPT, UR5, UR8, UP0 ;  /* 0x000000080500728c */ /* 0x000fe40008706670 */
[----:B------:R-:W-:Y:S02]  /*5390*/  USHF.R.U32.HI UR4, URZ, UR23, UR4 ;  /* 0x00000017ff047299 */ /* 0x000fe40008011604 */
[----:B------:R-:W-:Y:S02]  /*53a0*/  UIMAD.WIDE.U32 UR8, UR5, UR22, URZ ;  /* 0x00000016050872a5 */ /* 0x000fe4000f8e00ff */
[----:B------:R-:W-:Y:S04]  /*53b0*/  USEL UR10, UR6, UR4, !UP1 ;  /* 0x00000004060a7287 */ /* 0x000fe8000c800000 */
[----:B------:R-:W-:Y:S01]  /*53c0*/  UIADD3 UR11, UPT, UPT, -UR10, URZ, URZ ;  /* 0x000000ff0a0b7290 */ /* 0x000fe2000fffe1ff */
[----:B------:R-:W-:Y:S02]  /*53d0*/  @!UP0 UMOV UR4, UR9 ;  /* 0x0000000900048c82 */ /* 0x000fe40008000000 */
[----:B------:R-:W-:Y:S02]  /*53e0*/  @!UP0 USHF.R.U32.HI UR4, URZ, UR23, UR4 ;  /* 0x00000017ff048299 */ /* 0x000fe40008011604 */
[----:B------:R-:W-:Y:S02]  /*53f0*/  UIMAD UR8, UR39, UR11, UR6 ;  /* 0x0000000b270872a4 */ /* 0x000fe4000f8e0206 */
[----:B------:R-:W-:Y:S02]  /*5400*/  @!UP0 USEL UR4, UR5, UR4, !UP1 ;  /* 0x0000000405048287 */ /* 0x000fe4000c800000 */
[----:B------:R-:W-:Y:S02]  /*5410*/  UISETP.NE.AND UP1, UPT, UR20, URZ, UPT ;  /* 0x000000ff1400728c */ /* 0x000fe4000bf25270 */
[----:B------:R-:W-:Y:S02]  /*5420*/  @!UP0 UIMAD UR7, UR7, UR8, UR4 ;  /* 0x00000008070782a4 */ /* 0x000fe4000f8e0204 */
[----:B------:R-:W-:Y:S02]  /*5430*/  @!UP0 UIADD3 UR9, UPT, UPT, UR10, -UR4, URZ ;  /* 0x800000040a098290 */ /* 0x000fe4000fffe0ff */
[----:B------:R-:W-:Y:S02]  /*5440*/  UIADD3 UR8, UPT, UPT, -UR6, URZ, URZ ;  /* 0x000000ff06087290 */ /* 0x000fe4000fffe1ff */
[----:B------:R-:W-:Y:S02]  /*5450*/  UIADD3 UR4, UPT, UPT, -UR5, URZ, URZ ;  /* 0x000000ff05047290 */ /* 0x000fe4000fffe1ff */
[----:B------:R-:W-:Y:S03]  /*5460*/  @!UP0 UIMAD UR6, UR9, UR39, UR5 ;  /* 0x00000027090682a4 */ /* 0x000fe6000f8e0205 */
[----:B------:R-:W-:Y:S01]  /*5470*/  @!UP0 UMOV UR5, UR7 ;  /* 0x0000000700058c82 */ /* 0x000fe20008000000 */
[----:B------:R-:W-:Y:S02]  /*5480*/  UIMAD UR7, UR15, UR4, UR14 ;  /* 0x000000040f0772a4 */ /* 0x000fe4000f8e020e */
[----:B------:R-:W-:Y:S02]  /*5490*/  UIMAD UR4, UR50, UR8, UR13 ;  /* 0x00000008320472a4 */ /* 0x000fe4000f8e020d */
[----:B------:R-:W-:Y:S02]  /*54a0*/  UIMAD UR14, UR5, UR15, UR7 ;  /* 0x0000000f050e72a4 */ /* 0x000fe4000f8e0207 */
[----:B------:R-:W-:Y:S11]  /*54b0*/  UIMAD UR13, UR6, UR50, UR4 ;  /* 0x00000032060d72a4 */ /* 0x000ff6000f8e0204 */
[----:B------:R-:W-:Y:S01]  /*54c0*/  @!UPT UIADD3 URZ, UPT, UPT, URZ, URZ, URZ ;  /* 0x000000fffffff290 */ /* 0x000fe2000fffe0ff */
.L_x_89:
[----:B------:R-:W3:Y:S01]  /*54d0*/  @!UP4 LDCU.128 UR8, c[0x0][0xb10] ;  /* 0x00016200ff08c7ac */ /* 0x000ee20008000c00 */
[----:B------:R-:W-:Y:S01]  /*54e0*/  IMAD.MOV.U32 R5, RZ, RZ, 0x1 ;  /* 0x00000001ff057424 */ /* 0x000fe200078e00ff */
[----:B------:R-:W-:Y:S04]  /*54f0*/  ISETP.NE.U32.AND P0, PT, RZ, UR30, PT ;  /* 0x0000001eff007c0c */ /* 0x000fe8000bf05070 */
[----:B------:R-:W-:Y:S01]  /*5500*/  ISETP.NE.AND.EX P0, PT, RZ, UR31, PT, P0 ;  /* 0x0000001fff007c0c */ /* 0x000fe2000bf05300 */
[----:B------:R-:W4:Y:S01]  /*5510*/  @!UP4 LDCU UR5, c[0x0][0xb0c] ;  /* 0x00016180ff05c7ac */ /* 0x000f220008000800 */
[----:B------:R-:W-:Y:S01]  /*5520*/  SHF.L.U32 R5, R5, 0x1f, RZ ;  /* 0x0000001f05057819 */ /* 0x000fe200000006ff */
[----:B------:R-:W-:Y:S02]  /*5530*/  USHF.L.U32 UR43, UR24, 0x7, URZ ;  /* 0x00000007182b7899 */ /* 0x000fe400080006ff */
[----:B------:R-:W-:Y:S02]  /*5540*/  USHF.L.U32 UR42, UR28, 0x7, URZ ;  /* 0x000000071c2a7899 */ /* 0x000fe400080006ff */
[----:B---3--:R-:W-:Y:S07]  /*5550*/  UIMAD.WIDE.U32 UR6, UR14, UR8, URZ ;  /* 0x000000080e0672a5 */ /* 0x008fee000f8e00ff */
[----:B------:R-:W-:Y:S01]  /*5560*/  @!UP4 UMOV UR4, UR7 ;  /* 0x000000070004cc82 */ /* 0x000fe20008000000 */
[----:B----4-:R-:W-:Y:S02]  /*5570*/  @!UP4 UISETP.NE.AND UP0, UPT, UR5, 0x1, UPT ;  /* 0x000000010500c88c */ /* 0x010fe4000bf05270 */
[----:B------:R-:W-:Y:S02]  /*5580*/  @!UP4 USHF.R.U32.HI UR4, URZ, UR9, UR4 ;  /* 0x00000009ff04c299 */ /* 0x000fe40008011604 */
[----:B------:R-:W-:Y:S02]  /*5590*/  UIMAD.WIDE.U32 UR6, UR13, UR11, URZ ;  /* 0x0000000b0d0672a5 */ /* 0x000fe4000f8e00ff */
[----:B------:R-:W-:Y:S02]  /*55a0*/  @!UP4 USEL UR8, UR14, UR4, !UP0 ;  /* 0x000000040e08c287 */ /* 0x000fe4000c000000 */
[----:B------:R-:W-:Y:S03]  /*55b0*/  @!UP4 UISETP.NE.AND UP0, UPT, UR10, 0x1, UPT ;  /* 0x000000010a00c88c */ /* 0x000fe6000bf05270 */
[----:B------:R-:W-:Y:S02]  /*55c0*/  @!UP4 UMOV UR6, UR7 ;  /* 0x000000070006cc82 */ /* 0x000fe40008000000 */
[----:B------:R-:W3:Y:S02]  /*55d0*/  @!UP4 LDCU UR4, c[0x0][0xb20] ;  /* 0x00016400ff04c7ac */ /* 0x000ee40008000800 */
[----:B---3--:R-:W-:Y:S04]  /*55e0*/  @!UP4 USHF.R.U32.HI UR6, URZ, UR4, UR6 ;  /* 0x00000004ff06c299 */ /* 0x008fe80008011606 */
[----:B------:R-:W-:Y:S04]  /*55f0*/  @!UP4 USEL UR6, UR13, UR6, !UP0 ;  /* 0x000000060d06c287 */ /* 0x000fe8000c000000 */
[----:B------:R-:W-:Y:S02]  /*5600*/  @!UP4 UIADD3 UR4, UPT, UPT, -UR8, UR6, URZ ;  /* 0x000000060804c290 */ /* 0x000fe4000fffe1ff */
[----:B------:R-:W-:Y:S02]  /*5610*/  @!UP4 UIADD3 UR6, UPT, UPT, UR8, -UR6, URZ ;  /* 0x800000060806c290 */ /* 0x000fe4000fffe0ff */
[----:B------:R-:W-:Y:S02]  /*5620*/  @!UP4 UIMAD UR14, UR4, UR5, UR14 ;  /* 0x00000005040ec2a4 */ /* 0x000fe4000f8e020e */
[----:B------:R-:W-:Y:S01]  /*5630*/  @!UP4 UIMAD UR13, UR6, UR10, UR13 ;  /* 0x0000000a060dc2a4 */ /* 0x000fe2000f8e020d */
[----:B------:R-:W-:Y:S11]  /*5640*/  BRA.U UP3, `(.L_x_90) ;  /* 0x0000000103107547 */ /* 0x000ff6000b800000 */
[----:B------:R-:W-:Y:S04]  /*5650*/  MOV R2, UR47 ;  /* 0x0000002f00027c02 */ /* 0x000fe80008000f00 */
[----:B------:R-:W-:Y:S04]  /*5660*/  SHF.L.U32 R2, R2, 0x1f, RZ ;  /* 0x0000001f02027819 */ /* 0x000fe800000006ff */
[----:B------:R-:W3:Y:S02]  /*5670*/  SYNCS.PHASECHK.TRANS64.TRYWAIT P1, [UR21+0x68], R2 ;  /* 0x00006802ff0075a7 */ /* 0x000ee40008021115 */
[----:B---3--:R-:W-:Y:S05]  /*5680*/  @!P1 BRA `(.L_x_91) ;  /* 0x0000007400809947 */ /* 0x008fea0003800000 */
.L_x_90:
[----:B------:R-:W-:Y:S05]  /*5690*/  BRA.U !UP5, `(.L_x_92) ;  /* 0x000000010d387547 */ /* 0x000fea000b800000 */
[----:B------:R-:W-:Y:S01]  /*56a0*/  UPLOP3.LUT UP1, UPT, UPT, UPT, UP6, 0x80, 0x8 ;  /* 0x000000000008789c */ /* 0x000fe20003f2f060 */
[----:B--2---:R-:W-:Y:S01]  /*56b0*/  HFMA2 R0, -RZ, RZ, 0, 5.9604644775390625e-08 ;  /* 0x00000001ff007431 */ /* 0x004fe200000001ff */
[----:B------:R-:W2:Y:S01]  /*56c0*/  LDCU.64 UR8, c[0x0][0x358] ;  /* 0x00006b00ff0877ac */ /* 0x000ea20008000a00 */
[----:B------:R-:W-:Y:S03]  /*56d0*/  IMAD.MOV.U32 R52, RZ, RZ, 0x1 ;  /* 0x00000001ff347424 */ /* 0x000fe600078e00ff */
[----:B------:R-:W-:Y:S05]  /*56e0*/  PLOP3.LUT P1, PT, PT, PT, UP1, 0x80, 0x8 ;  /* 0x000000000008781c */ /* 0x000fea0003f2f018 */
[----:B------:R-:W3:Y:S01]  /*56f0*/  @UP1 LDCU.64 UR4, c[0x0][0x888] ;  /* 0x00011100ff0417ac */ /* 0x000ee20008000a00 */
[----:B------:R-:W-:Y:S07]  /*5700*/  @UP1 UIMAD UR6, UR60, UR30, URZ ;  /* 0x0000001e3c0612a4 */ /* 0x000fee000f8e02ff */
[----:B------:R-:W-:Y:S01]  /*5710*/  @!P1 PRMT R52, R0, 0x7610, R52 ;  /* 0x0000761000349816 */ /* 0x000fe20000000034 */
[----:B---3--:R-:W-:Y:S06]  /*5720*/  @UP1 UIMAD.WIDE UR4, UR6, 0x4, UR4 ;  /* 0x00000004060418a5 */ /* 0x008fec000f8e0204 */
[----:B------:R-:W-:Y:S01]  /*5730*/  IMAD.U32 R6, RZ, RZ, UR4 ;  /* 0x00000004ff067e24 */ /* 0x000fe2000f8e00ff */
[----:B------:R-:W-:Y:S04]  /*5740*/  MOV R7, UR5 ;  /* 0x0000000500077c02 */ /* 0x000fe80008000f00 */
[----:B------:R-:W3:Y:S01]  /*5750*/  @!UP1 LDCU UR4, c[0x0][0x880] ;  /* 0x00011000ff0497ac */ /* 0x000ee20008000800 */
[----:B--2--5:R4:W5:Y:S02]  /*5760*/  @P1 LDG.E R27, desc[UR8][R6.64] ;  /* 0x00000008061b1981 */ /* 0x024964000c1e1900 */
[----:B---34-:R-:W-:Y:S07]  /*5770*/  @!P1 IMAD.U32 R27, RZ, RZ, UR4 ;  /* 0x00000004ff1b9e24 */ /* 0x018fee000f8e00ff */
.L_x_92:
[----:B-----5:R-:W-:Y:S01]  /*5780*/  @!P0 FSETP.EQ.AND P2, PT, R27, RZ, PT ;  /* 0x000000ff1b00820b */ /* 0x020fe20003f42000 */
[----:B------:R-:W-:Y:S01]  /*5790*/  @!UPT UIADD3 URZ, UPT, UPT, URZ, URZ, URZ ;  /* 0x000000fffffff290 */ /* 0x000fe2000fffe0ff */
[----:B------:R-:W-:Y:S11]  /*57a0*/  @!P0 BRA `(.L_x_93) ;  /* 0x0000000000148947 */ /* 0x000ff60003800000 */
[----:B------:R-:W-:Y:S02]  /*57b0*/  LOP3.LUT P0, RZ, R52, 0xff, RZ, 0xc0, !PT ;  /* 0x000000ff34ff7812 */ /* 0x000fe4000780c0ff */
[----:B------:R-:W-:Y:S04]  /*57c0*/  PLOP3.LUT P2, PT, PT, PT, UP1, 0x80, 0x8 ;  /* 0x000000000008781c */ /* 0x000fe80003f4f018 */
[----:B------:R-:W-:Y:S07]  /*57d0*/  PLOP3.LUT P2, PT, P2, PT, PT, 0x8, 0x80 ;  /* 0x000000000080781c */ /* 0x000fee000174e170 */
[----:B------:R-:W-:Y:S11]  /*57e0*/  @P0 FSETP.EQ.AND P2, PT, R27, RZ, PT ;  /* 0x000000ff1b00020b */ /* 0x000ff60003f42000 */
[----:B------:R-:W-:Y:S02]  /*57f0*/  @!UPT UIADD3 URZ, UPT, UPT, URZ, URZ, URZ ;  /* 0x000000fffffff290 */ /* 0x000fe4000fffe0ff */
.L_x_93:
[----:B------:R-:W3:Y:S01]  /*5800*/  SYNCS.PHASECHK.TRANS64.TRYWAIT P0, [UR21+0x40], R5 ;  /* 0x00004005ff0075a7 */ /* 0x000ee20008001115 */
[----:B------:R-:W-:Y:S04]  /*5810*/  ELECT P1, URZ, PT ;  /* 0x0000000000ff782f */ /* 0x000fe80003820000 */
[----:B------:R-:W-:Y:S01]  /*5820*/  PLOP3.LUT P1, PT, P2, P1, PT, 0xf2, 0x2f ;  /* 0x00000000002f781c */ /* 0x000fe20001723e72 */
[----:B------:R-:W-:Y:S01]  /*5830*/  @!UPT UIADD3 URZ, UPT, UPT, URZ, URZ, URZ ;  /* 0x000000fffffff290 */ /* 0x000fe2000fffe0ff */
[----:B---3--:R-:W-:Y:S11]  /*5840*/  @!P0 BRA `(.L_x_94) ;  /* 0x0000007400288947 */ /* 0x008ff60003800000 */
.L_x_216:
[----:B--2---:R-:W-:Y:S01]  /*5850*/  @!P1 IADD3 R2, P0, PT, R12, 0x580, RZ ;  /* 0x000005800c029810 */ /* 0x004fe20007f1e0ff */
[----:B------:R-:W-:Y:S01]  /*5860*/  VOTEU.ALL UP0, P1 ;  /* 0x0000000000ff7886 */ /* 0x000fe20000800000 */
[----:B------:R-:W-:Y:S01]  /*5870*/  UMOV UR6, 0x0 ;  /* 0x0000000000067882 */ /* 0x000fe20000000000 */
[----:B------:R-:W-:Y:S01]  /*5880*/  UMOV UR7, 0x10000000 ;  /* 0x1000000000077882 */ /* 0x000fe20000000000 */
[----:B------:R-:W-:Y:S01]  /*5890*/  @!P1 R2UR UR5, R2 ;  /* 0x00000000020592ca */ /* 0x000fe200000e0000 */
[----:B------:R-:W-:Y:S01]  /*58a0*/  @!P1 IMAD.X R0, RZ, RZ, R13, P0 ;  /* 0x000000ffff009224 */ /* 0x000fe200000e060d */
[----:B------:R-:W-:Y:S01]  /*58b0*/  @!UP0 UIADD3 UR40, UPT, UPT, UR21, 0x200, URZ ;  /* 0x0000020015288890 */ /* 0x000fe2000fffe0ff */
[----:B------:R-:W-:Y:S01]  /*58c0*/  VOTEU.ALL UP0, P1 ;  /* 0x0000000000ff7886 */ /* 0x000fe20000800000 */
[----:B------:R-:W-:Y:S02]  /*58d0*/  UMOV UR44, UR60 ;  /* 0x0000003c002c7c82 */ /* 0x000fe40008000000 */
[----:B------:R-:W-:Y:S01]  /*58e0*/  @!P1 R2UR UR4, R0 ;  /* 0x00000000000492ca */ /* 0x000fe200000e0000 */
[----:B------:R-:W-:Y:S06]  /*58f0*/  @!P1 IMAD.MOV.U32 R0, RZ, RZ, 0x2000 ;  /* 0x00002000ff009424 */ /* 0x000fec00078e00ff */
[----:B------:R-:W-:Y:S06]  /*5900*/  IMAD.U32 R6, RZ, RZ, UR5 ;  /* 0x00000005ff067e24 */ /* 0x000fec000f8e00ff */
[----:B------:R-:W-:Y:S01]  /*5910*/  IMAD.U32 R7, RZ, RZ, UR4 ;  /* 0x00000004ff077e24 */ /* 0x000fe2000f8e00ff */
[----:B------:R-:W-:Y:S04]  /*5920*/  @!P1 R2UR UR4, R6 ;  /* 0x00000000060492ca */ /* 0x000fe800000e0000 */
[----:B------:R-:W-:Y:S11]  /*5930*/  @!P1 R2UR UR5, R7 ;  /* 0x00000000070592ca */ /* 0x000ff600000e0000 */
[----:B------:R-:W-:Y:S02]  /*5940*/  @!UPT UIADD3 URZ, UPT, UPT, URZ, URZ, URZ ;  /* 0x000000fffffff290 */ /* 0x000fe4000fffe0ff */
[----:B------:R2:W-:Y:S01]  /*5950*/  @!UP0 UTMALDG.3D [UR40], [UR4], desc[UR6] ;  /* 0x00000628040085b4 */ /* 0x0005e20008011000 */
[----:B------:R3:W-:Y:S01]  /*5960*/  @!P1 SYNCS.ARRIVE.TRANS64.RED.A0TR RZ, [UR21+0x20], R0 ;  /* 0x00002000ffff99a7 */ /* 0x0007e20008300415 */
[----:B--2---:R-:W-:Y:S09]  /*5970*/  UPRMT UR6, UR62, 0x654, UR41 ;  /* 0x000006543e067896 */ /* 0x004ff20008000029 */
[----:B------:R-:W-:Y:S01]  /*5980*/  SYNCS.ARRIVE.TRANS64.RED.A1T0 RZ, [UR6], RZ ;  /* 0x000000ffffff79a7 */ /* 0x000fe20008100406 */
[----:B------:R-:W2:Y:S02]  /*5990*/  SYNCS.PHASECHK.TRANS64.TRYWAIT P0, [UR21+0x48], R5 ;  /* 0x00004805ff0075a7 */ /* 0x000ea40008001115 */
[----:B--23--:R-:W-:Y:S05]  /*59a0*/  @!P0 BRA `(.L_x_95) ;  /* 0x0000007000e88947 */ /* 0x00cfea0003800000 */
.L_x_218:
[----:B------:R-:W-:Y:S01]  /*59b0*/  @!P1 IADD3 R2, P0, PT, R12, 0x580, RZ ;  /* 0x000005800c029810 */ /* 0x000fe20007f1e0ff */
[----:B------:R-:W-:Y:S01]  /*59c0*/  VOTEU.ALL UP0, P1 ;  /* 0x0000000000ff7886 */ /* 0x000fe20000800000 */
[----:B------:R-:W-:Y:S01]  /*59d0*/  UMOV UR8, 0x0 ;  /* 0x0000000000087882 */ /* 0x000fe20000000000 */
[----:B------:R-:W-:Y:S01]  /*59e0*/  UMOV UR9, 0x10000000 ;  /* 0x1000000000097882 */ /* 0x000fe20000000000 */
[----:B------:R-:W-:Y:S01]  /*59f0*/  @!P1 R2UR UR5, R2 ;  /* 0x00000000020592ca */ /* 0x000fe200000e0000 */
[----:B--2---:R-:W-:Y:S01]  /*5a00*/  @!P1 IMAD.X R0, RZ, RZ, R13, P0 ;  /* 0x000000ffff009224 */ /* 0x004fe200000e060d */
[----:B------:R-:W-:Y:S02]  /*5a10*/  @!UP0 UIADD3 UR34, UPT, UPT, UR42, 0x10, URZ ;  /* 0x000000102a228890 */ /* 0x000fe4000fffe0ff */
[----:B------:R-:W-:Y:S02]  /*5a20*/  @!UP0 UIADD3 UR32, UPT, UPT, UR21, 0x2200, URZ ;  /* 0x0000220015208890 */ /* 0x000fe4000fffe0ff */
[----:B------:R-:W-:Y:S01]  /*5a30*/  @!P1 R2UR UR4, R0 ;  /* 0x00000000000492ca */ /* 0x000fe200000e0000 */
[----:B------:R-:W-:Y:S01]  /*5a40*/  VOTEU.ALL UP0, P1 ;  /* 0x0000000000ff7886 */ /* 0x000fe20000800000 */
[----:B------:R-:W-:Y:S01]  /*5a50*/  @!P1 IMAD.MOV.U32 R0, RZ, RZ, 0x2000 ;  /* 0x00002000ff009424 */ /* 0x000fe200078e00ff */
[----:B------:R-:W-:Y:S01]  /*5a60*/  UMOV UR35, UR43 ;  /* 0x0000002b00237c82 */ /* 0x000fe20008000000 */
[----:B------:R-:W-:Y:S01]  /*5a70*/  UMOV UR36, UR60 ;  /* 0x0000003c00247c82 */ /* 0x000fe20008000000 */
[----:B------:R-:W-:Y:S02]  /*5a80*/  UPRMT UR7, UR62, 0x654, UR33 ;  /* 0x000006543e077896 */ /* 0x000fe40008000021 */
[----:B------:R-:W-:Y:S06]  /*5a90*/  IMAD.U32 R6, RZ, RZ, UR5 ;  /* 0x00000005ff067e24 */ /* 0x000fec000f8e00ff */
[----:B------:R-:W-:Y:S01]  /*5aa0*/  IMAD.U32 R7, RZ, RZ, UR4 ;  /* 0x00000004ff077e24 */ /* 0x000fe2000f8e00ff */
[----:B------:R-:W-:Y:S04]  /*5ab0*/  @!P1 R2UR UR4, R6 ;  /* 0x00000000060492ca */ /* 0x000fe800000e0000 */
[----:B------:R-:W-:Y:S11]  /*5ac0*/  @!P1 R2UR UR5, R7 ;  /* 0x00000000070592ca */ /* 0x000ff600000e0000 */
[----:B------:R-:W-:Y:S02]  /*5ad0*/  @!UPT UIADD3 URZ, UPT, UPT, URZ, URZ, URZ ;  /* 0x000000fffffff290 */ /* 0x000fe4000fffe0ff */
[----:B------:R2:W-:Y:S01]  /*5ae0*/  @!UP0 UTMALDG.3D [UR32], [UR4], desc[UR8] ;  /* 0x00000820040085b4 */ /* 0x0005e20008011000 */
[----:B------:R2:W-:Y:S01]  /*5af0*/  @!P1 SYNCS.ARRIVE.TRANS64.RED.A0TR RZ, [UR21+0x28], R0 ;  /* 0x00002800ffff99a7 */ /* 0x0005e20008300415 */
[----:B------:R-:W-:Y:S01]  /*5b00*/  SYNCS.ARRIVE.TRANS64.RED.A1T0 RZ, [UR7], RZ ;  /* 0x000000ffffff79a7 */ /* 0x000fe20008100407 */
[----:B------:R-:W3:Y:S02]  /*5b10*/  SYNCS.PHASECHK.TRANS64.TRYWAIT P0, [UR21+0x50], R5 ;  /* 0x00005005ff0075a7 */ /* 0x000ee40008001115 */
[----:B--23--:R-:W-:Y:S05]  /*5b20*/  @!P0 BRA `(.L_x_96) ;  /* 0x0000007000a08947 */ /* 0x00cfea0003800000 */
.L_x_220:
        /* <DEDUP_REMOVED lines=10> */
[----:B------:R-:W-:Y:S01]  /*5bd0*/  UMOV UR27, UR43 ;  /* 0x0000002b001b7c82 */ /* 0x000fe20008000000 */
[----:B------:R-:W-:Y:S01]  /*5be0*/  UMOV UR28, UR60 ;  /* 0x0000003c001c7c82 */ /* 0x000fe20008000000 */
[----:B------:R-:W-:Y:S03]  /*5bf0*/  @!P1 IMAD.MOV.U32 R0, RZ, RZ, 0x2000 ;  /* 0x00002000ff009424 */ /* 0x000fe600078e00ff */
        /* <DEDUP_REMOVED lines=11> */
.L_x_222:
[----:B------:R-:W-:Y:S01]  /*5cb0*/  @!P1 IADD3 R2, P0, PT, R12, 0x580, RZ ;  /* 0x000005800c029810 */ /* 0x000fe20007f1e0ff */
[----:B------:R-:W-:Y:S01]  /*5cc0*/  VOTEU.ALL UP0, P1 ;  /* 0x0000000000ff7886 */ /* 0x000fe20000800000 */
[----:B------:R-:W-:Y:S01]  /*5cd0*/  UMOV UR8, 0x0 ;  /* 0x0000000000087882 */ /* 0x000fe20000000000 */
[----:B------:R-:W-:Y:S01]  /*5ce0*/  UMOV UR9, 0x10000000 ;  /* 0x1000000000097882 */ /* 0x000fe20000000000 */
[----:B------:R-:W-:Y:S01]  /*5cf0*/  @!P1 R2UR UR5, R2 ;  /* 0x00000000020592ca */ /* 0x000fe200000e0000 */
[----:B--2---:R-:W-:Y:S01]  /*5d00*/  @!P1 IMAD.X R0, RZ, RZ, R13, P0 ;  /* 0x000000ffff009224 */ /* 0x004fe200000e060d */
[----:B------:R-:W-:Y:S01]  /*5d10*/  @!UP0 UIADD3 UR18, UPT, UPT, UR42, 0x30, URZ ;  /* 0x000000302a128890 */ /* 0x000fe2000fffe0ff */
[----:B------:R-:W-:Y:S01]  /*5d20*/  SHF.L.U32 R4, RZ, 0x1f, RZ ;  /* 0x0000001fff047819 */ /* 0x000fe200000006ff */
        /* <DEDUP_REMOVED lines=17> */
.L_x_224:
        /* <DEDUP_REMOVED lines=13> */
[----:B------:R-:W-:Y:S02]  /*5f10*/  UMOV UR12, UR60 ;  /* 0x0000003c000c7c82 */ /* 0x000fe40008000000 */
        /* <DEDUP_REMOVED lines=10> */
.L_x_226:
        /* <DEDUP_REMOVED lines=24> */
.L_x_228:
[----:B------:R-:W-:Y:S01]  /*6140*/  @!P1 IADD3 R2, P0, PT, R12, 0x580, RZ ;  /* 0x000005800c029810 */ /* 0x000fe20007f1e0ff */
[----:B------:R-:W-:Y:S01]  /*6150*/  VOTEU.ALL UP0, P1 ;  /* 0x0000000000ff7886 */ /* 0x000fe20000800000 */
[----:B------:R-:W-:Y:S01]  /*6160*/  UMOV UR6, 0x0 ;  /* 0x0000000000067882 */ /* 0x000fe20000000000 */
[----:B------:R-:W-:Y:S01]  /*6170*/  UMOV UR7, 0x10000000 ;  /* 0x1000000000077882 */ /* 0x000fe20000000000 */
[----:B------:R-:W-:Y:S01]  /*6180*/  @!P1 R2UR UR5, R2 ;  /* 0x00000000020592ca */ /* 0x000fe200000e0000 */
[----:B--2---:R-:W-:Y:S01]  /*6190*/  @!P1 IMAD.X R0, RZ, RZ, R13, P0 ;  /* 0x000000ffff009224 */ /* 0x004fe200000e060d */
[----:B------:R-:W-:Y:S01]  /*61a0*/  @!UP0 UIADD3 UR10, UPT, UPT, UR42, 0x60, URZ ;  /* 0x000000602a0a8890 */ /* 0x000fe2000fffe0ff */
[----:B------:R-:W-:Y:S01]  /*61b0*/  VIADD R10, R10, 0x1 ;  /* 0x000000010a0a7836 */ /* 0x000fe20000000000 */
        /* <DEDUP_REMOVED lines=17> */
.L_x_230:
[----:B------:R-:W-:Y:S01]  /*62d0*/  @!P1 IADD3 R2, P0, PT, R12, 0x580, RZ ;  /* 0x000005800c029810 */ /* 0x000fe20007f1e0ff */
[----:B------:R-:W-:Y:S01]  /*62e0*/  VOTEU.ALL UP0, P1 ;  /* 0x0000000000ff7886 */ /* 0x000fe20000800000 */
[----:B------:R-:W-:Y:S01]  /*62f0*/  UMOV UR6, 0x0 ;  /* 0x0000000000067882 */ /* 0x000fe20000000000 */
[----:B------:R-:W-:Y:S01]  /*6300*/  UMOV UR7, 0x10000000 ;  /* 0x1000000000077882 */ /* 0x000fe20000000000 */
[----:B------:R-:W-:Y:S01]  /*6310*/  @!P1 R2UR UR5, R2 ;  /* 0x00000000020592ca */ /* 0x000fe200000e0000 */
[----:B--2---:R-:W-:Y:S01]  /*6320*/  @!P1 IMAD.X R0, RZ, RZ, R13, P0 ;  /* 0x000000ffff009224 */ /* 0x004fe200000e060d */
[----:B------:R-:W-:Y:S01]  /*6330*/  @!UP0 UIADD3 UR10, UPT, UPT, UR42, 0x70, URZ ;  /* 0x000000702a0a8890 */ /* 0x000fe2000fffe0ff */
[----:B------:R-:W-:Y:S01]  /*6340*/  R2UR UR19, R54 ;  /* 0x00000000361372ca */ /* 0x000fe200000e0000 */
[----:B------:R-:W-:Y:S01]  /*6350*/  @!UP0 UIADD3 UR8, UPT, UPT, UR21, 0x6200, URZ ;  /* 0x0000620015088890 */ /* 0x000fe2000fffe0ff */
[----:B------:R-:W-:Y:S01]  /*6360*/  R2UR UR18, R55 ;  /* 0x00000000371272ca */ /* 0x000fe200000e0000 */
[----:B------:R-:W-:Y:S01]  /*6370*/  VOTEU.ALL UP0, P1 ;  /* 0x0000000000ff7886 */ /* 0x000fe20000800000 */
[----:B------:R-:W-:Y:S01]  /*6380*/  @!P1 R2UR UR4, R0 ;  /* 0x00000000000492ca */ /* 0x000fe200000e0000 */
[----:B------:R-:W-:Y:S01]  /*6390*/  UMOV UR9, UR17 ;  /* 0x0000001100097c82 */ /* 0x000fe20008000000 */
[----:B------:R-:W-:Y:S01]  /*63a0*/  UMOV UR11, UR43 ;  /* 0x0000002b000b7c82 */ /* 0x000fe20008000000 */
[----:B------:R-:W-:Y:S01]  /*63b0*/  UMOV UR12, UR60 ;  /* 0x0000003c000c7c82 */ /* 0x000fe20008000000 */
[C---:B------:R-:W-:Y:S01]  /*63c0*/  ISETP.NE.AND P0, PT, R10.reuse, 0x2, PT ;  /* 0x000000020a00780c */ /* 0x040fe20003f05270 */
[----:B------:R-:W-:Y:S01]  /*63d0*/  UMOV UR60, UR29 ;  /* 0x0000001d003c7c82 */ /* 0x000fe20008000000 */
[----:B------:R-:W-:Y:S01]  /*63e0*/  IMAD.U32 R6, RZ, RZ, UR5 ;  /* 0x00000005ff067e24 */ /* 0x000fe2000f8e00ff */
[----:B------:R-:W-:Y:S01]  /*63f0*/  UPLOP3.LUT UP3, UPT, UPT, UPT, UPT, 0x80, 0x8 ;  /* 0x000000000008789c */ /* 0x000fe20003f6f070 */
[----:B------:R-:W-:Y:S01]  /*6400*/  SEL R0, RZ, 0x1, P0 ;  /* 0x00000001ff007807 */ /* 0x000fe20000000000 */
[----:B------:R-:W-:Y:S01]  /*6410*/  UIADD3 UR28, UPT, UPT, UR13, UR19, URZ ;  /* 0x000000130d1c7290 */ /* 0x000fe2000fffe0ff */
[----:B------:R-:W-:Y:S01]  /*6420*/  SEL R10, R10, RZ, P0 ;  /* 0x000000ff0a0a7207 */ /* 0x000fe20000000000 */
[----:B------:R-:W-:Y:S01]  /*6430*/  UIADD3 UR24, UPT, UPT, UR14, UR18, URZ ;  /* 0x000000120e187290 */ /* 0x000fe2000fffe0ff */
[----:B------:R-:W-:Y:S01]  /*6440*/  LOP3.LUT R9, R9, R0, RZ, 0x3c, !PT ;  /* 0x0000000009097212 */ /* 0x000fe200078e3cff */
[----:B------:R-:W-:Y:S01]  /*6450*/  IMAD.U32 R7, RZ, RZ, UR4 ;  /* 0x00000004ff077e24 */ /* 0x000fe2000f8e00ff */
[----:B------:R-:W-:Y:S04]  /*6460*/  @!P1 R2UR UR4, R6 ;  /* 0x00000000060492ca */ /* 0x000fe800000e0000 */
[----:B------:R-:W-:Y:S11]  /*6470*/  @!P1 R2UR UR5, R7 ;  /* 0x00000000070592ca */ /* 0x000ff600000e0000 */
[----:B------:R-:W-:Y:S02]  /*6480*/  @!UPT UIADD3 URZ, UPT, UPT, URZ, URZ, URZ ;  /* 0x000000fffffff290 */ /* 0x000fe4000fffe0ff */
[----:B------:R2:W-:Y:S01]  /*6490*/  @!UP0 UTMALDG.3D [UR8], [UR4], desc[UR6] ;  /* 0x00000608040085b4 */ /* 0x0005e20008011000 */
[----:B------:R2:W-:Y:S01]  /*64a0*/  @!P1 SYNCS.ARRIVE.TRANS64.RED.A0TR RZ, [UR21+0x38], R3 ;  /* 0x00003803ffff99a7 */ /* 0x0005e20008300415 */
[----:B------:R-:W-:Y:S01]  /*64b0*/  SYNCS.ARRIVE.TRANS64.RED.A1T0 RZ, [UR16], RZ ;  /* 0x000000ffffff79a7 */ /* 0x000fe20008100410 */
[----:B------:R-:W-:Y:S05]  /*64c0*/  BRA.U UP2, `(.L_x_102) ;  /* 0xffffffe902c47547 */ /* 0x000fea000b83ffff */
[----:B------:R-:W3:Y:S02]  /*64d0*/  SYNCS.PHASECHK.TRANS64.TRYWAIT P0, [UR21+0x40], R5 ;  /* 0x00004005ff0075a7 */ /* 0x000ee40008001115 */
[----:B---3--:R-:W-:Y:S05]  /*64e0*/  @!P0 BRA `(.L_x_103) ;  /* 0x0000006800c08947 */ /* 0x008fea0003800000 */
.L_x_232:
[----:B------:R-:W4:Y:S02]  /*64f0*/  SYNCS.PHASECHK.TRANS64.TRYWAIT P0, [UR21+0x48], R5 ;  /* 0x00004805ff0075a7 */ /* 0x000f240008001115 */
[----:B----4-:R-:W-:Y:S05]  /*6500*/  @!P0 BRA `(.L_x_104) ;  /* 0x0000006800d08947 */ /* 0x010fea0003800000 */
.L_x_234:
[----:B------:R-:W4:Y:S01]  /*6510*/  SYNCS.PHASECHK.TRANS64.TRYWAIT P0, [UR21+0x50], R5 ;  /* 0x00005005ff0075a7 */ /* 0x000f220008001115 */
[----:B---3--:R-:W-:Y:S01]  /*6520*/  HFMA2 R0, -RZ, RZ, 0, 5.9604644775390625e-08 ;  /* 0x00000001ff007431 */ /* 0x008fe200000001ff */
[----:B----4-:R-:W-:Y:S06]  /*6530*/  @!P0 BRA `(.L_x_105) ;  /* 0x0000006800dc8947 */ /* 0x010fec0003800000 */
.L_x_236:
[----:B---3--:R-:W-:Y:S02]  /*6540*/  MOV R2, UR21 ;  /* 0x0000001500027c02 */ /* 0x008fe40008000f00 */
[----:B------:R-:W-:-:S07]  /*6550*/  SHF.L.U32 R0, R0, 0x1f, RZ ;  /* 0x0000001f00007819 */ /* 0x000fce00000006ff */
.L_x_106:
[----:B---3--:R3:W4:Y:S02]  /*6560*/  SYNCS.PHASECHK.TRANS64.TRYWAIT P0, [R2+URZ+0x58], R0 ;  /* 0x00005800020075a7 */ /* 0x00872400080011ff */
[----:B----4-:R-:W-:Y:S05]  /*6570*/  @!P0 NANOSLEEP.SYNCS 0x989680 ;  /* 0x009896800000895d */ /* 0x010fea0003900000 */
[----:B------:R-:W4:Y:S02]  /*6580*/  @!P0 SYNCS.PHASECHK.TRANS64 P0, [R2+URZ+0x58], R0 ;  /* 0x00005800020085a7 */ /* 0x000f2400080010ff */
[----:B-12-4-:R-:W-:Y:S05]  /*6590*/  @P0 EXIT ;  /* 0x000000000000094d */ /* 0x016fea0003800000 */
[----:B------:R-:W-:Y:S05]  /*65a0*/  BRA `(.L_x_106) ;  /* 0xfffffffc00ec7947 */ /* 0x000fea000383ffff */
.L_x_87:
[----:B------:R-:W-:-:S06]  /*65b0*/  UISETP.GE.AND UP0, UPT, UR20, 0x4, UPT ;  /* 0x000000041400788c */ /* 0x000fcc000bf06270 */
[----:B------:R-:W-:-:S13]  /*65c0*/  PLOP3.LUT P0, PT, PT, PT, UP0, 0x80, 0x8 ;  /* 0x000000000008781c */ /* 0x000fda0003f0f008 */
[----:B-1----:R-:W-:Y:S05]  /*65d0*/  @!P0 EXIT ;  /* 0x000000000000894d */ /* 0x002fea0003800000 */
[----:B------:R-:W-:Y:S01]  /*65e0*/  BAR.SYNC.DEFER_BLOCKING 0x6, 0xa0 ;  /* 0x0182800000007b1d */ /* 0x000fe20000010000 */
[C---:B------:R-:W-:Y:S01]  /*65f0*/  IMAD.SHL.U32 R2, R66.reuse, 0x10, RZ ;  /* 0x0000001042027824 */ /* 0x040fe200078e00ff */
[C---:B------:R-:W-:Y:S01]  /*6600*/  SHF.L.U32 R23, R66.reuse, 0x10, RZ ;  /* 0x0000001042177819 */ /* 0x040fe200000006ff */
[C---:B------:R-:W-:Y:S01]  /*6610*/  IMAD.SHL.U32 R65, R66.reuse, 0x2, RZ ;  /* 0x0000000242417824 */ /* 0x040fe200078e00ff */
[----:B------:R-:W-:Y:S01]  /*6620*/  LOP3.LUT R67, R66, 0x60, RZ, 0xc0, !PT ;  /* 0x0000006042437812 */ /* 0x000fe200078ec0ff */
[----:B------:R-:W-:Y:S01]  /*6630*/  HFMA2 R61, -RZ, RZ, 0, 0 ;  /* 0x00000000ff3d7431 */ /* 0x000fe200000001ff */
[----:B------:R-:W-:Y:S02]  /*6640*/  UMOV UR43, 0x400 ;  /* 0x00000400002b7882 */ /* 0x000fe40000000000 */
[----:B------:R-:W1:Y:S01]  /*6650*/  LDC.64 R50, c[0x0][0x8b0] ;  /* 0x00022c00ff327b82 */ /* 0x000e620000000a00 */
[----:B------:R-:W-:Y:S01]  /*6660*/  ULEA UR43, UR62, UR43, 0x18 ;  /* 0x0000002b3e2b7291 */ /* 0x000fe2000f8ec0ff */
[----:B------:R-:W-:Y:S01]  /*6670*/  LOP3.LUT R3, R2, 0x60, RZ, 0xc0, !PT ;  /* 0x0000006002037812 */ /* 0x000fe200078ec0ff */
[----:B------:R-:W2:Y:S01]  /*6680*/  LDCU.64 UR6, c[0x0][0x890] ;  /* 0x00011200ff0677ac */ /* 0x000ea20008000a00 */
[C---:B------:R-:W-:Y:S01]  /*6690*/  LOP3.LUT R64, R66.reuse, 0x2, RZ, 0xc0, !PT ;  /* 0x0000000242407812 */ /* 0x040fe200078ec0ff */
[----:B------:R-:W-:Y:S01]  /*66a0*/  IMAD.MOV.U32 R22, RZ, RZ, RZ ;  /* 0x000000ffff167224 */ /* 0x000fe200078e00ff */
[----:B------:R-:W-:Y:S01]  /*66b0*/  LOP3.LUT R65, R3, 0xc, R65, 0xf8, !PT ;  /* 0x0000000c03417812 */ /* 0x000fe200078ef841 */
[----:B------:R-:W-:Y:S01]  /*66c0*/  UIADD3 UR4, UPT, UPT, UR43, 0x200, URZ ;  /* 0x000002002b047890 */ /* 0x000fe2000fffe0ff */
[----:B------:R-:W3:Y:S01]  /*66d0*/  LDC.64 R48, c[0x0][0x8a8] ;  /* 0x00022a00ff307b82 */ /* 0x000ee20000000a00 */
[----:B------:R-:W-:Y:S01]  /*66e0*/  LOP3.LUT R23, R23, 0x600000, RZ, 0xc0, !PT ;  /* 0x0060000017177812 */ /* 0x000fe200078ec0ff */
[----:B------:R-:W-:Y:S01]  /*66f0*/  IMAD.MOV.U32 R59, RZ, RZ, RZ ;  /* 0x000000ffff3b7224 */ /* 0x000fe200078e00ff */
[----:B------:R-:W-:Y:S01]  /*6700*/  LOP3.LUT R65, R65, 0x790, R2, 0xf8, !PT ;  /* 0x0000079041417812 */ /* 0x000fe200078ef802 */
[----:B------:R-:W4:Y:S01]  /*6710*/  LDCU UR63, c[0x0][0x370] ;  /* 0x00006e00ff3f77ac */ /* 0x000f220008000800 */
[----:B------:R-:W-:Y:S01]  /*6720*/  IMAD.U32 R57, RZ, RZ, UR4 ;  /* 0x00000004ff397e24 */ /* 0x000fe2000f8e00ff */
[----:B------:R-:W-:-:S02]  /*6730*/  LOP3.LUT R66, R66, 0x4, RZ, 0xc0, !PT ;  /* 0x0000000442427812 */ /* 0x000fc400078ec0ff */
[----:B------:R-:W-:Y:S01]  /*6740*/  MOV R62, RZ ;  /* 0x000000ff003e7202 */ /* 0x000fe20000000f00 */
[----:B------:R-:W4:Y:S01]  /*6750*/  LDS R0, [UR43+0x120] ;  /* 0x0001202bff007984 */ /* 0x000f220008000800 */
[----:B------:R-:W-:Y:S01]  /*6760*/  LEA R65, R65, R57, 0x2 ;  /* 0x0000003941417211 */ /* 0x000fe200078e10ff */
[----:B------:R-:W1:Y:S01]  /*6770*/  LDCU.64 UR52, c[0x0][0x348] ;  /* 0x00006900ff3477ac */ /* 0x000e620008000a00 */
[----:B--2---:R-:W-:Y:S01]  /*6780*/  IMAD.U32 R69, RZ, RZ, UR6 ;  /* 0x00000006ff457e24 */ /* 0x004fe2000f8e00ff */
[----:B------:R-:W-:Y:S02]  /*6790*/  MOV R68, UR7 ;  /* 0x0000000700447c02 */ /* 0x000fe40008000f00 */
[--C-:B------:R-:W-:Y:S01]  /*67a0*/  IMAD R64, R64, -0x10, R65.reuse ;  /* 0xfffffff040407824 */ /* 0x100fe200078e0241 */
[----:B------:R-:W2:Y:S01]  /*67b0*/  LDCU UR42, c[0x0][0xb0c] ;  /* 0x00016180ff2a77ac */ /* 0x000ea20008000800 */
[----:B------:R-:W-:Y:S01]  /*67c0*/  IMAD R63, R66, -0x10, R65 ;  /* 0xfffffff0423f7824 */ /* 0x000fe200078e0241 */
[----:B------:R-:W1:Y:S01]  /*67d0*/  LDCU UR38, c[0x0][0xb30] ;  /* 0x00016600ff2677ac */ /* 0x000e620008000800 */
[----:B------:R-:W1:Y:S01]  /*67e0*/  LDCU.64 UR54, c[0x0][0x888] ;  /* 0x00011100ff3677ac */ /* 0x000e620008000a00 */
[----:B------:R-:W1:Y:S01]  /*67f0*/  LDCU.64 UR40, c[0x0][0xb28] ;  /* 0x00016500ff2877ac */ /* 0x000e620008000a00 */
[----:B------:R-:W1:Y:S01]  /*6800*/  LDCU.128 UR56, c[0x0][0xb10] ;  /* 0x00016200ff3877ac */ /* 0x000e620008000c00 */
[----:B------:R-:W1:Y:S01]  /*6810*/  LDCU UR61, c[0x0][0x374] ;  /* 0x00006e80ff3d77ac */ /* 0x000e620008000800 */
[----:B------:R-:W-:Y:S01]  /*6820*/  UMOV UR47, URZ ;  /* 0x000000ff002f7c82 */ /* 0x000fe20008000000 */
[----:B------:R-:W-:Y:S01]  /*6830*/  UMOV UR46, URZ ;  /* 0x000000ff002e7c82 */ /* 0x000fe20008000000 */
[----:B-1234-:R-:W-:-:S07]  /*6840*/  IMAD.IADD R23, R0, 0x1, R23 ;  /* 0x0000000100177824 */ /* 0x01efce00078e0217 */
.L_x_182:
[----:B------:R-:W-:Y:S02]  /*6850*/  LEA R0, R59, UR43, 0x3 ;  /* 0x0000002b3b007c11 */ /* 0x000fe4000f8e18ff */
[----:B------:R-:W-:Y:S02]  /*6860*/  SHF.L.U32 R2, R61, 0x1f, RZ ;  /* 0x0000001f3d027819 */ /* 0x000fe400000006ff */
[----:B-1----:R-:W-:Y:S02]  /*6870*/  LEA R4, R59, UR43, 0x4 ;  /* 0x0000002b3b047c11 */ /* 0x002fe4000f8e20ff */
[----:B------:R-:W1:Y:S02]  /*6880*/  SYNCS.PHASECHK.TRANS64.TRYWAIT P0, [R0+URZ+0x70], R2 ;  /* 0x00007002000075a7 */ /* 0x000e6400080011ff */
[----:B-1-3--:R-:W-:Y:S05]  /*6890*/  @!P0 BRA `(.L_x_107) ;  /* 0x00000068001c8947 */ /* 0x00afea0003800000 */
.L_x_237:
[----:B------:R-:W-:Y:S01]  /*68a0*/  R2UR UR7, R70 ;  /* 0x00000000460772ca */ /* 0x000fe200000e0000 */
[----:B------:R-:W2:Y:S01]  /*68b0*/  LDS.128 R4, [R4+0x100] ;  /* 0x0001000004047984 */ /* 0x000ea20000000c00 */
[----:B-1----:R-:W-:Y:S01]  /*68c0*/  VIADD R0, R0, 0x80 ;  /* 0x0000008000007836 */ /* 0x002fe20000000000 */
[----:B------:R-:W-:Y:S04]  /*68d0*/  UISETP.GE.AND UP0, UPT, UR39, 0x1, UPT ;  /* 0x000000012700788c */ /* 0x000fe8000bf06270 */
[----:B------:R-:W-:Y:S01]  /*68e0*/  PRMT R0, RZ, 0x654, R0 ;  /* 0x00000654ff007816 */ /* 0x000fe20000000000 */
[----:B------:R-:W-:Y:S01]  /*68f0*/  @!PT LDS RZ, [RZ] ;  /* 0x00000000fffff984 */ /* 0x000fe20000000800 */
[----:B------:R-:W-:Y:S01]  /*6900*/  @!PT LDS RZ, [RZ] ;  /* 0x00000000fffff984 */ /* 0x000fe20000000800 */
[----:B------:R-:W-:Y:S01]  /*6910*/  @!PT LDS RZ, [RZ] ;  /* 0x00000000fffff984 */ /* 0x000fe20000000800 */
[----:B------:R-:W-:Y:S01]  /*6920*/  @!PT LDS RZ, [RZ] ;  /* 0x00000000fffff984 */ /* 0x000fe20000000800 */
[----:B------:R1:W-:Y:S06]  /*6930*/  MEMBAR.ALL.CTA ;  /* 0x0000000000007992 */ /* 0x0003ec0000008000 */
[----:B-1----:R-:W1:Y:S02]  /*6940*/  FENCE.VIEW.ASYNC.S ;  /* 0x00000000000073c6 */ /* 0x002e640000000000 */
[----:B-1----:R1:W-:Y:S01]  /*6950*/  SYNCS.ARRIVE.TRANS64.RED.A1T0 RZ, [R0+URZ], RZ ;  /* 0x000000ff00ff79a7 */ /* 0x0023e200081004ff */
[----:B--2---:R-:W-:Y:S11]  /*6960*/  LOP3.LUT P0, RZ, R6, 0x1, RZ, 0xc0, !PT ;  /* 0x0000000106ff7812 */ /* 0x004ff6000780c0ff */
[----:B------:R-:W-:Y:S02]  /*6970*/  @!UPT UIADD3 URZ, UPT, UPT, URZ, URZ, URZ ;  /* 0x000000fffffff290 */ /* 0x000fe4000fffe0ff */
[----:B------:R-:W-:Y:S01]  /*6980*/  VOTEU.ANY UP1, P0 ;  /* 0x0000000000ff7886 */ /* 0x000fe20000020100 */
[----:B------:R-:W-:Y:S01]  /*6990*/  PLOP3.LUT P0, PT, PT, PT, UP1, 0x80, 0x8 ;  /* 0x000000000008781c */ /* 0x000fe20003f0f018 */
[----:B------:R-:W-:Y:S06]  /*69a0*/  UP2UR UR4, UPR, URZ, 0x2 ;  /* 0x00000002ff047883 */ /* 0x000fec0008000000 */
[----:B------:R-:W-:Y:S06]  /*69b0*/  IMAD.U32 R71, RZ, RZ, UR4 ;  /* 0x00000004ff477e24 */ /* 0x000fec000f8e00ff */
[----:B------:R-:W-:Y:S02]  /*69c0*/  @P0 SHF.R.U32.HI R2, RZ, 0x10, R5 ;  /* 0x00000010ff020819 */ /* 0x000fe40000011605 */
[----:B------:R-:W-:Y:S02]  /*69d0*/  @P0 MOV R3, R4 ;  /* 0x0000000400030202 */ /* 0x000fe40000000f00 */
[----:B------:R-:W-:Y:S02]  /*69e0*/  @P0 R2UR UR4, R2 ;  /* 0x00000000020402ca */ /* 0x000fe400000e0000 */
[----:B------:R-:W-:Y:S02]  /*69f0*/  @P0 LOP3.LUT R4, R5, 0xffff, RZ, 0xc0, !PT ;  /* 0x0000ffff05040812 */ /* 0x000fe400078ec0ff */
[----:B------:R-:W-:Y:S02]  /*6a00*/  @P0 R2UR UR6, R3 ;  /* 0x00000000030602ca */ /* 0x000fe400000e0000 */
[----:B------:R-:W-:Y:S07]  /*6a10*/  @P0 R2UR UR5, R4 ;  /* 0x00000000040502ca */ /* 0x000fee00000e0000 */
[----:B------:R-:W-:Y:S02]  /*6a20*/  @UP1 UMOV UR7, UR4 ;  /* 0x0000000400071c82 */ /* 0x000fe40008000000 */
[----:B------:R-:W-:Y:S02]  /*6a30*/  IMAD.U32 R70, RZ, RZ, UR7 ;  /* 0x00000007ff467e24 */ /* 0x000fe4000f8e00ff */
[----:B------:R-:W-:Y:S02]  /*6a40*/  @UP1 UMOV UR37, UR6 ;  /* 0x0000000600251c82 */ /* 0x000fe40008000000 */
[----:B------:R-:W-:Y:S01]  /*6a50*/  @UP1 UMOV UR36, UR5 ;  /* 0x0000000500241c82 */ /* 0x000fe20008000000 */
[----:B-1----:R-:W-:Y:S05]  /*6a60*/  BRA.U !UP0, `(.L_x_108) ;  /* 0x0000000108cc7547 */ /* 0x002fea000b800000 */
[----:B------:R-:W1:Y:S01]  /*6a70*/  LDCU UR12, c[0x0][0xb20] ;  /* 0x00016400ff0c77ac */ /* 0x000e620008000800 */
[----:B------:R-:W-:Y:S02]  /*6a80*/  UIMAD.WIDE.U32 UR4, UR61, UR59, URZ ;  /* 0x0000003b3d0472a5 */ /* 0x000fe4000f8e00ff */
[----:B------:R-:W-:Y:S02]  /*6a90*/  UIMAD.WIDE.U32 UR6, UR63, UR56, URZ ;  /* 0x000000383f0672a5 */ /* 0x000fe4000f8e00ff */
[----:B------:R-:W-:Y:S02]  /*6aa0*/  UISETP.NE.AND UP0, UPT, UR58, 0x1, UPT ;  /* 0x000000013a00788c */ /* 0x000fe4000bf05270 */
[----:B------:R-:W-:Y:S02]  /*6ab0*/  UIMAD.WIDE.U32 UR8, UR36, UR59, URZ ;  /* 0x0000003b240872a5 */ /* 0x000fe4000f8e00ff */
[----:B------:R-:W-:Y:S02]  /*6ac0*/  UIMAD.WIDE.U32 UR10, UR37, UR56, URZ ;  /* 0x00000038250a72a5 */ /* 0x000fe4000f8e00ff */
[----:B------:R-:W-:Y:S02]  /*6ad0*/  UISETP.NE.AND UP1, UPT, UR42, 0x1, UPT ;  /* 0x000000012a00788c */ /* 0x000fe4000bf25270 */
[----:B------:R-:W-:Y:S01]  /*6ae0*/  UISETP.NE.AND UP2, UPT, UR39, 0x1, UPT ;  /* 0x000000012700788c */ /* 0x000fe2000bf45270 */
[----:B------:R-:W-:Y:S02]  /*6af0*/  UMOV UR4, UR5 ;  /* 0x0000000500047c82 */ /* 0x000fe40008000000 */
[----:B-1----:R-:W-:Y:S03]  /*6b00*/  USHF.R.U32.HI UR5, URZ, UR12, UR4 ;  /* 0x0000000cff057299 */ /* 0x002fe60008011604 */
[----:B------:R-:W-:Y:S02]  /*6b10*/  UMOV UR4, UR7 ;  /* 0x0000000700047c82 */ /* 0x000fe40008000000 */
[----:B------:R-:W-:Y:S02]  /*6b20*/  USHF.R.U32.HI UR7, URZ, UR57, UR4 ;  /* 0x00000039ff077299 */ /* 0x000fe40008011604 */
[----:B------:R-:W-:Y:S02]  /*6b30*/  USEL UR4, UR61, UR5, !UP0 ;  /* 0x000000053d047287 */ /* 0x000fe4000c000000 */
[----:B------:R-:W-:Y:S01]  /*6b40*/  USEL UR7, UR63, UR7, !UP1 ;  /* 0x000000073f077287 */ /* 0x000fe2000c800000 */
[----:B------:R-:W-:Y:S01]  /*6b50*/  UMOV UR5, UR9 ;  /* 0x0000000900057c82 */ /* 0x000fe20008000000 */
[----:B------:R-:W-:Y:S02]  /*6b60*/  UIMAD.WIDE.U32 UR8, UR4, UR40, URZ ;  /* 0x00000028040872a5 */ /* 0x000fe4000f8e00ff */
[----:B------:R-:W-:Y:S03]  /*6b70*/  USHF.R.U32.HI UR6, URZ, UR12, UR5 ;  /* 0x0000000cff067299 */ /* 0x000fe60008011605 */
[----:B------:R-:W-:Y:S01]  /*6b80*/  UMOV UR5, UR11 ;  /* 0x0000000b00057c82 */ /* 0x000fe20008000000 */
[----:B------:R-:W-:Y:S02]  /*6b90*/  UIMAD.WIDE.U32 UR10, UR7, UR40, URZ ;  /* 0x00000028070a72a5 */ /* 0x000fe4000f8e00ff */
[----:B------:R-:W-:Y:S02]  /*6ba0*/  USHF.R.U32.HI UR12, URZ, UR57, UR5 ;  /* 0x00000039ff0c7299 */ /* 0x000fe40008011605 */
[----:B------:R-:W-:Y:S01]  /*6bb0*/  USEL UR6, UR36, UR6, !UP0 ;  /* 0x0000000624067287 */ /* 0x000fe2000c000000 */
[----:B------:R-:W-:Y:S02]  /*6bc0*/  UMOV UR5, UR9 ;  /* 0x0000000900057c82 */ /* 0x000fe40008000000 */
[----:B------:R-:W-:Y:S01]  /*6bd0*/  UMOV UR10, UR11 ;  /* 0x0000000b000a7c82 */ /* 0x000fe20008000000 */
[----:B------:R-:W-:Y:S02]  /*6be0*/  @UP2 USHF.R.U32.HI UR4, URZ, UR41, UR5 ;  /* 0x00000029ff042299 */ /* 0x000fe40008011605 */
[----:B------:R-:W-:Y:S02]  /*6bf0*/  @UP2 USHF.R.U32.HI UR7, URZ, UR41, UR10 ;  /* 0x00000029ff072299 */ /* 0x000fe4000801160a */
[----:B------:R-:W-:Y:S02]  /*6c00*/  UIMAD UR4, UR39, UR4, URZ ;  /* 0x00000004270472a4 */ /* 0x000fe4000f8e02ff */
[----:B------:R-:W-:Y:S02]  /*6c10*/  UIMAD.WIDE.U32 UR10, UR6, UR40, URZ ;  /* 0x00000028060a72a5 */ /* 0x000fe4000f8e00ff */
[----:B------:R-:W-:Y:S02]  /*6c20*/  USEL UR5, UR37, UR12, !UP1 ;  /* 0x0000000c25057287 */ /* 0x000fe4000c800000 */
[----:B------:R-:W-:Y:S02]  /*6c30*/  UIMAD UR8, UR39, UR7, URZ ;  /* 0x00000007270872a4 */ /* 0x000fe4000f8e02ff */
[----:B------:R-:W-:Y:S03]  /*6c40*/  UISETP.GE.AND UP0, UPT, UR6, UR4, UPT ;  /* 0x000000040600728c */ /* 0x000fe6000bf06270 */
[----:B------:R-:W-:Y:S01]  /*6c50*/  UMOV UR4, UR11 ;  /* 0x0000000b00047c82 */ /* 0x000fe20008000000 */
[----:B------:R-:W-:Y:S02]  /*6c60*/  UISETP.GE.OR UP0, UPT, UR5, UR8, UP0 ;  /* 0x000000080500728c */ /* 0x000fe40008706670 */
[----:B------:R-:W-:Y:S02]  /*6c70*/  USHF.R.U32.HI UR4, URZ, UR41, UR4 ;  /* 0x00000029ff047299 */ /* 0x000fe40008011604 */
[----:B------:R-:W-:Y:S02]  /*6c80*/  UIMAD.WIDE.U32 UR8, UR5, UR40, URZ ;  /* 0x00000028050872a5 */ /* 0x000fe4000f8e00ff */
[----:B------:R-:W-:Y:S02]  /*6c90*/  USEL UR11, UR6, UR4, !UP2 ;  /* 0x00000004060b7287 */ /* 0x000fe4000d000000 */
[----:B------:R-:W-:Y:S02]  /*6ca0*/  UIADD3 UR8, UPT, UPT, -UR5, URZ, URZ ;  /* 0x000000ff05087290 */ /* 0x000fe4000fffe1ff */
[----:B------:R-:W-:Y:S01]  /*6cb0*/  UIADD3 UR10, UPT, UPT, -UR11, URZ, URZ ;  /* 0x000000ff0b0a7290 */ /* 0x000fe2000fffe1ff */
[----:B------:R-:W-:Y:S01]  /*6cc0*/  @!UP0 UMOV UR4, UR9 ;  /* 0x0000000900048c82 */ /* 0x000fe20008000000 */
[----:B------:R-:W-:Y:S02]  /*6cd0*/  UIADD3 UR9, UPT, UPT, -UR6, URZ, URZ ;  /* 0x000000ff06097290 */ /* 0x000fe4000fffe1ff */
[----:B------:R-:W-:Y:S02]  /*6ce0*/  @!UP0 USHF.R.U32.HI UR4, URZ, UR41, UR4 ;  /* 0x00000029ff048299 */ /* 0x000fe40008011604 */
[----:B------:R-:W-:Y:S02]  /*6cf0*/  UIMAD UR10, UR39, UR10, UR6 ;  /* 0x0000000a270a72a4 */ /* 0x000fe4000f8e0206 */
[----:B------:R-:W-:Y:S04]  /*6d00*/  @!UP0 USEL UR4, UR5, UR4, !UP2 ;  /* 0x0000000405048287 */ /* 0x000fe8000d000000 */
[----:B------:R-:W-:Y:S02]  /*6d10*/  @!UP0 UIMAD UR10, UR7, UR10, UR4 ;  /* 0x0000000a070a82a4 */ /* 0x000fe4000f8e0204 */
[----:B------:R-:W-:Y:S02]  /*6d20*/  @!UP0 UIADD3 UR11, UPT, UPT, UR11, -UR4, URZ ;  /* 0x800000040b0b8290 */ /* 0x000fe4000fffe0ff */
[----:B------:R-:W-:Y:S02]  /*6d30*/  UIMAD UR7, UR42, UR8, UR37 ;  /* 0x000000082a0772a4 */ /* 0x000fe4000f8e0225 */
[----:B------:R-:W-:Y:S02]  /*6d40*/  @!UP0 UIMAD UR6, UR11, UR39, UR5 ;  /* 0x000000270b0682a4 */ /* 0x000fe4000f8e0205 */
[----:B------:R-:W-:Y:S01]  /*6d50*/  UIMAD UR4, UR58, UR9, UR36 ;  /* 0x000000093a0472a4 */ /* 0x000fe2000f8e0224 */
[----:B------:R-:W-:Y:S02]  /*6d60*/  @!UP0 UMOV UR5, UR10 ;  /* 0x0000000a00058c82 */ /* 0x000fe40008000000 */
[----:B------:R-:W-:Y:S02]  /*6d70*/  UIMAD UR37, UR5, UR42, UR7 ;  /* 0x0000002a052572a4 */ /* 0x000fe4000f8e0207 */
[----:B------:R-:W-:Y:S11]  /*6d80*/  UIMAD UR36, UR6, UR58, UR4 ;  /* 0x0000003a062472a4 */ /* 0x000ff6000f8e0204 */
[----:B------:R-:W-:Y:S01]  /*6d90*/  @!UPT UIADD3 URZ, UPT, UPT, URZ, URZ, URZ ;  /* 0x000000fffffff290 */ /* 0x000fe2000fffe0ff */
.L_x_108:
[----:B------:R-:W-:Y:S01]  /*6da0*/  UISETP.NE.AND UP0, UPT, UR38, 0x1, UPT ;  /* 0x000000012600788c */ /* 0x000fe2000bf05270 */
[----:B------:R-:W-:Y:S01]  /*6db0*/  LOP3.LUT P0, RZ, R57, 0x1b0, RZ, 0xc0, !PT ;  /* 0x000001b039ff7812 */ /* 0x000fe2000780c0ff */
[----:B------:R-:W-:Y:S01]  /*6dc0*/  USHF.L.U32 UR50, UR24, 0x7, URZ ;  /* 0x0000000718327899 */ /* 0x000fe200080006ff */
[----:B------:R-:W-:Y:S01]  /*6dd0*/  BSSY.RECONVERGENT B6, `(.L_x_109) ;  /* 0x0000034000067945 */ /* 0x000fe20003800200 */
[----:B------:R-:W-:Y:S01]  /*6de0*/  USHF.L.U32 UR49, UR28, 0x7, URZ ;  /* 0x000000071c317899 */ /* 0x000fe200080006ff */
[----:B------:R-:W-:Y:S06]  /*6df0*/  IADD3 R59, PT, PT, R59, 0x1, RZ ;  /* 0x000000013b3b7810 */ /* 0x000fec0007ffe0ff */
[----:B------:R-:W1:Y:S01]  /*6e00*/  @!UP0 LDCU.128 UR12, c[0x0][0xb10] ;  /* 0x00016200ff0c87ac */ /* 0x000e620008000c00 */
[----:B------:R-:W2:Y:S01]  /*6e10*/  @!UP0 LDCU UR5, c[0x0][0xb0c] ;  /* 0x00016180ff0587ac */ /* 0x000ea20008000800 */
[----:B------:R-:W3:Y:S01]  /*6e20*/  @!UP0 LDCU UR10, c[0x0][0xb20] ;  /* 0x00016400ff0a87ac */ /* 0x000ee20008000800 */
[----:B-1----:R-:W-:Y:S02]  /*6e30*/  UIMAD.WIDE.U32 UR8, UR37, UR12, URZ ;  /* 0x0000000c250872a5 */ /* 0x002fe4000f8e00ff */
[----:B------:R-:W-:Y:S02]  /*6e40*/  UIMAD.WIDE.U32 UR6, UR36, UR15, URZ ;  /* 0x0000000f240672a5 */ /* 0x000fe4000f8e00ff */
[----:B------:R-:W-:Y:S03]  /*6e50*/  @!UP0 UISETP.NE.AND UP1, UPT, UR14, 0x1, UPT ;  /* 0x000000010e00888c */ /* 0x000fe6000bf25270 */
[----:B------:R-:W-:Y:S01]  /*6e60*/  @!UP0 UMOV UR4, UR9 ;  /* 0x0000000900048c82 */ /* 0x000fe20008000000 */
[----:B--2---:R-:W-:Y:S02]  /*6e70*/  @!UP0 UISETP.NE.AND UP2, UPT, UR5, 0x1, UPT ;  /* 0x000000010500888c */ /* 0x004fe4000bf45270 */
[----:B------:R-:W-:Y:S01]  /*6e80*/  @!UP0 USHF.R.U32.HI UR4, URZ, UR13, UR4 ;  /* 0x0000000dff048299 */ /* 0x000fe20008011604 */
[----:B------:R-:W-:Y:S02]  /*6e90*/  @!UP0 UMOV UR6, UR7 ;  /* 0x0000000700068c82 */ /* 0x000fe40008000000 */
[----:B---3--:R-:W-:Y:S02]  /*6ea0*/  @!UP0 USHF.R.U32.HI UR6, URZ, UR10, UR6 ;  /* 0x0000000aff068299 */ /* 0x008fe40008011606 */
[----:B------:R-:W-:Y:S02]  /*6eb0*/  @!UP0 USEL UR7, UR37, UR4, !UP2 ;  /* 0x0000000425078287 */ /* 0x000fe4000d000000 */
[----:B------:R-:W-:Y:S04]  /*6ec0*/  @!UP0 USEL UR6, UR36, UR6, !UP1 ;  /* 0x0000000624068287 */ /* 0x000fe8000c800000 */
[----:B------:R-:W-:Y:S02]  /*6ed0*/  @!UP0 UIADD3 UR4, UPT, UPT, -UR7, UR6, URZ ;  /* 0x0000000607048290 */ /* 0x000fe4000fffe1ff */
[----:B------:R-:W-:Y:S02]  /*6ee0*/  @!UP0 UIADD3 UR6, UPT, UPT, UR7, -UR6, URZ ;  /* 0x8000000607068290 */ /* 0x000fe4000fffe0ff */
[----:B------:R-:W-:Y:S02]  /*6ef0*/  @!UP0 UIMAD UR37, UR4, UR5, UR37 ;  /* 0x00000005042582a4 */ /* 0x000fe4000f8e0225 */
[----:B------:R-:W-:Y:S01]  /*6f00*/  @!UP0 UIMAD UR36, UR6, UR14, UR36 ;  /* 0x0000000e062482a4 */ /* 0x000fe2000f8e0224 */
[----:B------:R-:W-:Y:S11]  /*6f10*/  @!P0 BRA `(.L_x_110) ;  /* 0x00000000007c8947 */ /* 0x000ff60003800000 */
[----:B------:R-:W1:Y:S01]  /*6f20*/  LDCU.64 UR8, c[0x4][0x80] ;  /* 0x01001000ff0877ac */ /* 0x000e620008000a00 */
[----:B------:R-:W-:Y:S01]  /*6f30*/  MOV R2, 0x0 ;  /* 0x0000000000027802 */ /* 0x000fe20000000f00 */
[----:B------:R-:W-:Y:S02]  /*6f40*/  HFMA2 R12, -RZ, RZ, 0, 5.9604644775390625e-08 ;  /* 0x00000001ff0c7431 */ /* 0x000fe400000001ff */
[----:B------:R-:W-:Y:S01]  /*6f50*/  IMAD.MOV.U32 R8, RZ, RZ, 0x70 ;  /* 0x00000070ff087424 */ /* 0x000fe200078e00ff */
[----:B------:R2:W3:Y:S01]  /*6f60*/  LDC.64 R14, c[0x4][R2] ;  /* 0x01000000020e7b82 */ /* 0x0004e20000000a00 */
[----:B------:R-:W4:Y:S01]  /*6f70*/  LDCU.64 UR6, c[0x4][0x88] ;  /* 0x01001100ff0677ac */ /* 0x000f220008000a00 */
[----:B------:R-:W-:Y:S01]  /*6f80*/  IMAD.MOV.U32 R13, RZ, RZ, RZ ;  /* 0x000000ffff0d7224 */ /* 0x000fe200078e00ff */
[----:B------:R-:W2:Y:S01]  /*6f90*/  LDCU.64 UR4, c[0x4][0x8] ;  /* 0x01000100ff0477ac */ /* 0x000ea20008000a00 */
[----:B-1----:R-:W-:Y:S01]  /*6fa0*/  MOV R5, UR9 ;  /* 0x0000000900057c02 */ /* 0x002fe20008000f00 */
[----:B------:R-:W-:Y:S01]  /*6fb0*/  IMAD.U32 R4, RZ, RZ, UR8 ;  /* 0x00000008ff047e24 */ /* 0x000fe2000f8e00ff */
[----:B----4-:R-:W-:Y:S01]  /*6fc0*/  MOV R7, UR7 ;  /* 0x0000000700077c02 */ /* 0x010fe20008000f00 */
[----:B------:R-:W-:Y:S01]  /*6fd0*/  IMAD.U32 R6, RZ, RZ, UR6 ;  /* 0x00000006ff067e24 */ /* 0x000fe2000f8e00ff */
[----:B--2---:R-:W-:Y:S01]  /*6fe0*/  MOV R11, UR5 ;  /* 0x00000005000b7c02 */ /* 0x004fe20008000f00 */
[----:B------:R-:W-:Y:S02]  /*6ff0*/  IMAD.U32 R10, RZ, RZ, UR4 ;  /* 0x00000004ff0a7e24 */ /* 0x000fe4000f8e00ff */
[----:B------:R-:W-:Y:S07]  /*7000*/  LEPC R20, `(.L_x_111) ;  /* 0x000000001014794e */ /* 0x000fee0000000000 */
[----:B---3-5:R-:W-:Y:S05]  /*7010*/  CALL.ABS.NOINC R14 ;  /* 0x000000000e007343 */ /* 0x028fea0003c00000 */
.L_x_111:
[----:B------:R-:W1:Y:S01]  /*7020*/  LDCU.64 UR8, c[0x4][0x80] ;  /* 0x01001000ff0877ac */ /* 0x000e620008000a00 */
[----:B------:R-:W2:Y:S01]  /*7030*/  LDC.64 R2, c[0x4][R2] ;  /* 0x0100000002027b82 */ /* 0x000ea20000000a00 */
[----:B------:R-:W-:Y:S02]  /*7040*/  HFMA2 R12, -RZ, RZ, 0, 5.9604644775390625e-08 ;  /* 0x00000001ff0c7431 */ /* 0x000fe400000001ff */
[----:B------:R-:W-:Y:S02]  /*7050*/  IMAD.MOV.U32 R8, RZ, RZ, 0x70 ;  /* 0x00000070ff087424 */ /* 0x000fe400078e00ff */
[----:B------:R-:W-:Y:S01]  /*7060*/  IMAD.MOV.U32 R13, RZ, RZ, RZ ;  /* 0x000000ffff0d7224 */ /* 0x000fe200078e00ff */
[----:B------:R-:W3:Y:S01]  /*7070*/  LDCU.64 UR6, c[0x4][0x88] ;  /* 0x01001100ff0677ac */ /* 0x000ee20008000a00 */
[----:B------:R-:W4:Y:S01]  /*7080*/  LDCU.64 UR4, c[0x4][0x8] ;  /* 0x01000100ff0477ac */ /* 0x000f220008000a00 */
[----:B-1----:R-:W-:Y:S02]  /*7090*/  MOV R4, UR8 ;  /* 0x0000000800047c02 */ /* 0x002fe40008000f00 */
[----:B------:R-:W-:Y:S02]  /*70a0*/  MOV R5, UR9 ;  /* 0x0000000900057c02 */ /* 0x000fe40008000f00 */
[----:B---3--:R-:W-:Y:S01]  /*70b0*/  MOV R7, UR7 ;  /* 0x0000000700077c02 */ /* 0x008fe20008000f00 */
[----:B------:R-:W-:Y:S01]  /*70c0*/  IMAD.U32 R6, RZ, RZ, UR6 ;  /* 0x00000006ff067e24 */ /* 0x000fe2000f8e00ff */
[----:B----4-:R-:W-:Y:S01]  /*70d0*/  MOV R11, UR5 ;  /* 0x00000005000b7c02 */ /* 0x010fe20008000f00 */
[----:B------:R-:W-:Y:S02]  /*70e0*/  IMAD.U32 R10, RZ, RZ, UR4 ;  /* 0x00000004ff0a7e24 */ /* 0x000fe4000f8e00ff */
[----:B------:R-:W-:Y:S07]  /*70f0*/  LEPC R20, `(.L_x_110) ;  /* 0x000000001014794e */ /* 0x000fee0000000000 */
[----:B--2---:R-:W-:Y:S05]  /*7100*/  CALL.ABS.NOINC R2 ;  /* 0x0000000002007343 */ /* 0x004fea0003c00000 */
.L_x_110:
[----:B------:R-:W-:Y:S05]  /*7110*/  BSYNC.RECONVERGENT B6 ;  /* 0x0000000000067941 */ /* 0x000fea0003800200 */
.L_x_109:
[----:B------:R-:W-:Y:S02]  /*7120*/  R2UR UR6, R56 ;  /* 0x00000000380672ca */ /* 0x000fe400000e0000 */
[----:B------:R-:W-:Y:S02]  /*7130*/  R2UR UR5, R69 ;  /* 0x00000000450572ca */ /* 0x000fe400000e0000 */
[----:B------:R-:W-:Y:S02]  /*7140*/  R2UR UR4, R68 ;  /* 0x00000000440472ca */ /* 0x000fe400000e0000 */
[----:B------:R-:W-:Y:S02]  /*7150*/  ISETP.NE.U32.AND P4, PT, R50, RZ, PT ;  /* 0x000000ff3200720c */ /* 0x000fe40003f85070 */
[----:B------:R-:W-:Y:S02]  /*7160*/  ISETP.NE.U32.AND P2, PT, RZ, UR54, PT ;  /* 0x00000036ff007c0c */ /* 0x000fe4000bf45070 */
[----:B------:R-:W-:Y:S02]  /*7170*/  ISETP.NE.AND.EX P4, PT, R51, RZ, PT, P4 ;  /* 0x000000ff3300720c */ /* 0x000fe40003f85340 */
[----:B------:R-:W-:Y:S01]  /*7180*/  ISETP.NE.AND.EX P2, PT, RZ, UR55, PT, P2 ;  /* 0x00000037ff007c0c */ /* 0x000fe2000bf45320 */
[----:B------:R-:W-:Y:S02]  /*7190*/  UISETP.NE.AND UP2, UPT, UR6, URZ, UPT ;  /* 0x000000ff0600728c */ /* 0x000fe4000bf45270 */
[----:B------:R-:W-:Y:S04]  /*71a0*/  UISETP.NE.U32.AND UP0, UPT, UR5, URZ, UPT ;  /* 0x000000ff0500728c */ /* 0x000fe8000bf05070 */
[----:B------:R-:W-:Y:S01]  /*71b0*/  UISETP.NE.AND.EX UP1, UPT, UR4, URZ, UPT, UP0 ;  /* 0x000000ff0400728c */ /* 0x000fe2000bf25300 */
[----:B------:R-:W-:Y:S01]  /*71c0*/  PLOP3.LUT P1, PT, PT, PT, UP2, 0x80, 0x8 ;  /* 0x000000000008781c */ /* 0x000fe20003f2f028 */
[----:B------:R-:W-:Y:S03]  /*71d0*/  UPLOP3.LUT UP0, UPT, UPT, UPT, UPT, 0x40, 0x4 ;  /* 0x000000000004789c */ /* 0x000fe60003f0e870 */
[----:B------:R-:W-:Y:S06]  /*71e0*/  @UP2 UPLOP3.LUT UP0, UPT, UPT, UPT, UP1, 0x80, 0x8 ;  /* 0x000000000008289c */ /* 0x000fec0003f0f010 */
[----:B------:R-:W-:Y:S01]  /*71f0*/  PLOP3.LUT P0, PT, PT, PT, UP0, 0x80, 0x8 ;  /* 0x000000000008781c */ /* 0x000fe20003f0f008 */
[----:B------:R-:W-:Y:S01]  /*7200*/  @!UPT UIADD3 URZ, UPT, UPT, URZ, URZ, URZ ;  /* 0x000000fffffff290 */ /* 0x000fe2000fffe0ff */
[----:B------:R-:W-:Y:S11]  /*7210*/  BRA.U !UP1, `(.L_x_112) ;  /* 0x0000000109407547 */ /* 0x000ff6000b800000 */
[----:B------:R-:W-:Y:S01]  /*7220*/  UISETP.NE.U32.AND UP0, UPT, UR54, URZ, UPT ;  /* 0x000000ff3600728c */ /* 0x000fe2000bf05070 */
[----:B------:R-:W-:Y:S01]  /*7230*/  R2UR UR6, R69 ;  /* 0x00000000450672ca */ /* 0x000fe200000e0000 */
[----:B------:R-:W1:Y:S01]  /*7240*/  LDCU.64 UR8, c[0x0][0x358] ;  /* 0x00006b00ff0877ac */ /* 0x000e620008000a00 */
[----:B------:R-:W-:Y:S02]  /*7250*/  HFMA2 R52, -RZ, RZ, 0, 5.9604644775390625e-08 ;  /* 0x00000001ff347431 */ /* 0x000fe400000001ff */
[----:B------:R-:W-:Y:S01]  /*7260*/  IMAD.MOV.U32 R0, RZ, RZ, 0x1 ;  /* 0x00000001ff007424 */ /* 0x000fe200078e00ff */
[----:B------:R-:W-:Y:S06]  /*7270*/  UISETP.NE.AND.EX UP0, UPT, UR55, URZ, UPT, UP0 ;  /* 0x000000ff3700728c */ /* 0x000fec000bf05300 */
[----:B------:R-:W-:Y:S05]  /*7280*/  PLOP3.LUT P3, PT, PT, PT, UP0, 0x80, 0x8 ;  /* 0x000000000008781c */ /* 0x000fea0003f6f008 */
[----:B------:R-:W2:Y:S01]  /*7290*/  @UP0 LDCU.64 UR4, c[0x0][0x888] ;  /* 0x00011100ff0407ac */ /* 0x000ea20008000a00 */
[----:B------:R-:W-:Y:S07]  /*72a0*/  @UP0 UIMAD UR6, UR60, UR6, URZ ;  /* 0x000000063c0602a4 */ /* 0x000fee000f8e02ff */
[----:B------:R-:W-:Y:S01]  /*72b0*/  @!P3 PRMT R52, R0, 0x7610, R52 ;  /* 0x000076100034b816 */ /* 0x000fe20000000034 */
[----:B--2---:R-:W-:Y:S06]  /*72c0*/  @UP0 UIMAD.WIDE UR4, UR6, 0x4, UR4 ;  /* 0x00000004060408a5 */ /* 0x004fec000f8e0204 */
[----:B------:R-:W-:Y:S02]  /*72d0*/  IMAD.U32 R2, RZ, RZ, UR4 ;  /* 0x00000004ff027e24 */ /* 0x000fe4000f8e00ff */
[----:B------:R-:W-:Y:S03]  /*72e0*/  IMAD.U32 R3, RZ, RZ, UR5 ;  /* 0x00000005ff037e24 */ /* 0x000fe6000f8e00ff */
[----:B------:R-:W2:Y:S02]  /*72f0*/  @!UP0 LDCU UR4, c[0x0][0x880] ;  /* 0x00011000ff0487ac */ /* 0x000ea40008000800 */
[----:B-1---5:R1:W5:Y:S02]  /*7300*/  @P3 LDG.E R27, desc[UR8][R2.64] ;  /* 0x00000008021b3981 */ /* 0x022364000c1e1900 */
[----:B-12---:R-:W-:Y:S02]  /*7310*/  @!P3 MOV R27, UR4 ;  /* 0x00000004001bbc02 */ /* 0x006fe40008000f00 */
.L_x_112:
[----:B------:R-:W-:Y:S05]  /*7320*/  @!P4 BRA `(.L_x_113) ;  /* 0x000000000024c947 */ /* 0x000fea0003800000 */
[----:B------:R-:W-:Y:S01]  /*7330*/  ISETP.NE.U32.AND P3, PT, R48, RZ, PT ;  /* 0x000000ff3000720c */ /* 0x000fe20003f65070 */
[----:B------:R-:W1:Y:S03]  /*7340*/  LDCU.64 UR4, c[0x0][0x358] ;  /* 0x00006b00ff0477ac */ /* 0x000e660008000a00 */
[----:B------:R-:W-:Y:S11]  /*7350*/  ISETP.NE.AND.EX P3, PT, R49, RZ, PT, P3 ;  /* 0x000000ff3100720c */ /* 0x000ff60003f65330 */
[----:B------:R-:W-:Y:S02]  /*7360*/  @!UPT UIADD3 URZ, UPT, UPT, URZ, URZ, URZ ;  /* 0x000000fffffff290 */ /* 0x000fe4000fffe0ff */
[----:B------:R-:W2:Y:S01]  /*7370*/  @P3 LDC.64 R2, c[0x0][0x8a8] ;  /* 0x00022a00ff023b82 */ /* 0x000ea20000000a00 */
[----:B------:R-:W-:Y:S04]  /*7380*/  @P3 IMAD R0, R50, UR60, RZ ;  /* 0x0000003c32003c24 */ /* 0x000fe8000f8e02ff */
[----:B--2---:R-:W-:Y:S05]  /*7390*/  @P3 IMAD.WIDE R2, R0, 0x4, R2 ;  /* 0x0000000400023825 */ /* 0x004fea00078e0202 */
[----:B-1---5:R1:W5:Y:S02]  /*73a0*/  @P3 LDG.E R24, desc[UR4][R2.64] ;  /* 0x0000000402183981 */ /* 0x022364000c1e1900 */
[----:B-1----:R-:W2:Y:S02]  /*73b0*/  @!P3 LDC R24, c[0x0][0x8a0] ;  /* 0x00022800ff18bb82 */ /* 0x002ea40000000800 */
.L_x_113:
[----:B-----5:R-:W-:Y:S01]  /*73c0*/  FSETP.NEU.AND P3, PT, R27, RZ, PT ;  /* 0x000000ff1b00720b */ /* 0x020fe20003f6d000 */
[----:B------:R-:W-:Y:S01]  /*73d0*/  BSSY B1, `(.L_x_114) ;  /* 0x0000038000017945 */ /* 0x000fe20003800000 */
[----:B------:R-:W-:Y:S01]  /*73e0*/  SEL R3, RZ, 0xffffffff, P2 ;  /* 0xffffffffff037807 */ /* 0x000fe20001000000 */
[----:B------:R-:W-:Y:S01]  /*73f0*/  IMAD.MOV.U32 R74, RZ, RZ, 0x1 ;  /* 0x00000001ff4a7424 */ /* 0x000fe200078e00ff */
[----:B------:R-:W-:Y:S01]  /*7400*/  @P1 LOP3.LUT P2, RZ, R52, 0xff, RZ, 0xc0, !PT ;  /* 0x000000ff34ff1812 */ /* 0x000fe2000784c0ff */
[----:B------:R-:W-:Y:S01]  /*7410*/  IMAD R25, R22, 0x80, R23 ;  /* 0x0000008016197824 */ /* 0x000fe200078e0217 */
[----:B------:R-:W-:Y:S01]  /*7420*/  @P1 SEL R0, RZ, 0xffffffff, P3 ;  /* 0xffffffffff001807 */ /* 0x000fe20001800000 */
[----:B------:R-:W-:Y:S01]  /*7430*/  IMAD R60, R66, -0x10, R64 ;  /* 0xfffffff0423c7824 */ /* 0x000fe200078e0240 */
[----:B------:R-:W-:Y:S01]  /*7440*/  LEA R73, R22, UR43, 0x3 ;  /* 0x0000002b16497c11 */ /* 0x000fe2000f8e18ff */
[----:B------:R-:W-:Y:S01]  /*7450*/  IMAD.MOV.U32 R26, RZ, RZ, RZ ;  /* 0x000000ffff1a7224 */ /* 0x000fe200078e00ff */
[C---:B------:R-:W-:Y:S02]  /*7460*/  @P0 SEL R0, R3.reuse, R0, !P2 ;  /* 0x0000000003000207 */ /* 0x040fe40005000000 */
[----:B------:R-:W-:Y:S02]  /*7470*/  CS2R R38, SRZ ;  /* 0x0000000000267805 */ /* 0x000fe4000001ff00 */
[----:B------:R-:W-:Y:S02]  /*7480*/  PLOP3.LUT P2, PT, PT, PT, UP1, 0x80, 0x8 ;  /* 0x000000000008781c */ /* 0x000fe40003f4f018 */
[----:B------:R-:W-:Y:S02]  /*7490*/  CS2R R36, SRZ ;  /* 0x0000000000247805 */ /* 0x000fe4000001ff00 */
[----:B------:R-:W-:Y:S02]  /*74a0*/  @P1 LOP3.LUT R0, R0, 0x1, RZ, 0xc0, !PT ;  /* 0x0000000100001812 */ /* 0x000fe400078ec0ff */
[----:B------:R-:W-:Y:S02]  /*74b0*/  CS2R R34, SRZ ;  /* 0x0000000000227805 */ /* 0x000fe4000001ff00 */
[----:B------:R-:W-:Y:S02]  /*74c0*/  LOP3.LUT P4, R58, R52, 0xff, RZ, 0xc0, !PT ;  /* 0x000000ff343a7812 */ /* 0x000fe4000788c0ff */
[----:B------:R-:W-:Y:S02]  /*74d0*/  CS2R R32, SRZ ;  /* 0x0000000000207805 */ /* 0x000fe4000001ff00 */
[----:B------:R-:W-:Y:S02]  /*74e0*/  ISETP.NE.U32.OR P5, PT, R0, 0x1, !P1 ;  /* 0x000000010000780c */ /* 0x000fe40004fa5470 */
[----:B------:R-:W-:Y:S02]  /*74f0*/  CS2R R42, SRZ ;  /* 0x00000000002a7805 */ /* 0x000fe4000001ff00 */
[----:B------:R-:W-:Y:S02]  /*7500*/  SEL R2, RZ, 0xffffffff, P3 ;  /* 0xffffffffff027807 */ /* 0x000fe40001800000 */
[----:B------:R-:W-:Y:S02]  /*7510*/  CS2R R40, SRZ ;  /* 0x0000000000287805 */ /* 0x000fe4000001ff00 */
[----:B------:R-:W-:Y:S02]  /*7520*/  P2R R72, PR, RZ, 0x20 ;  /* 0x00000020ff487803 */ /* 0x000fe40000000000 */
[----:B------:R-:W-:Y:S02]  /*7530*/  CS2R R46, SRZ ;  /* 0x00000000002e7805 */ /* 0x000fe4000001ff00 */
[----:B------:R-:W-:Y:S02]  /*7540*/  CS2R R44, SRZ ;  /* 0x00000000002c7805 */ /* 0x000fe4000001ff00 */
[----:B------:R-:W-:Y:S04]  /*7550*/  @P2 SEL R2, R3, R2, !P4 ;  /* 0x0000000203022207 */ /* 0x000fe80006000000 */
[----:B------:R-:W-:Y:S02]  /*7560*/  LOP3.LUT R2, R2, 0x1, RZ, 0xc0, !PT ;  /* 0x0000000102027812 */ /* 0x000fe400078ec0ff */
[----:B------:R-:W-:Y:S02]  /*7570*/  @P5 SHF.L.U32 R0, RZ, 0x1f, RZ ;  /* 0x0000001fff005819 */ /* 0x000fe400000006ff */
[----:B------:R-:W-:Y:S02]  /*7580*/  ISETP.NE.U32.AND P2, PT, R2, 0x1, PT ;  /* 0x000000010200780c */ /* 0x000fe40003f45070 */
[----:B------:R1:W3:Y:S02]  /*7590*/  @P5 SYNCS.PHASECHK.TRANS64.TRYWAIT P1, [UR43+0x20], R0 ;  /* 0x00002000ff0055a7 */ /* 0x0002e4000802112b */
[----:B------:R-:W-:Y:S02]  /*75a0*/  P2R R75, PR, RZ, 0x4 ;  /* 0x00000004ff4b7803 */ /* 0x000fe40000000000 */
[----:B-1----:R-:W-:Y:S04]  /*75b0*/  SHF.L.U32 R0, R62, 0x1f, RZ ;  /* 0x0000001f3e007819 */ /* 0x002fe800000006ff */
[----:B------:R1:W4:Y:S01]  /*75c0*/  SYNCS.PHASECHK.TRANS64.TRYWAIT P0, [R73+URZ+0x90], R0 ;  /* 0x00009000490075a7 */ /* 0x00032200080011ff */
[----:B---3--:R-:W-:Y:S01]  /*75d0*/  @P5 SEL R74, RZ, 0x1, !P1 ;  /* 0x00000001ff4a5807 */ /* 0x008fe20004800000 */
[----:B-1----:R-:W-:Y:S06]  /*75e0*/  @!P5 BRA `(.L_x_115) ;  /* 0x000000000058d947 */ /* 0x002fec0003800000 */
[----:B------:R-:W-:Y:S01]  /*75f0*/  IMAD.MOV.U32 R39, RZ, RZ, RZ ;  /* 0x000000ffff277224 */ /* 0x000fe200078e00ff */
[----:B------:R-:W-:Y:S01]  /*7600*/  ISETP.NE.AND P1, PT, R74, RZ, PT ;  /* 0x000000ff4a00720c */ /* 0x000fe20003f25270 */
[----:B------:R-:W-:Y:S01]  /*7610*/  BSSY B0, `(.L_x_116) ;  /* 0x000000c000007945 */ /* 0x000fe20003800000 */
[----:B------:R-:W-:Y:S02]  /*7620*/  CS2R R46, SRZ ;  /* 0x00000000002e7805 */ /* 0x000fe4000001ff00 */
[----:B------:R-:W-:Y:S02]  /*7630*/  CS2R R44, SRZ ;  /* 0x00000000002c7805 */ /* 0x000fe4000001ff00 */
[----:B------:R-:W-:Y:S02]  /*7640*/  CS2R R42, SRZ ;  /* 0x00000000002a7805 */ /* 0x000fe4000001ff00 */
[----:B------:R-:W-:Y:S02]  /*7650*/  CS2R R40, SRZ ;  /* 0x0000000000287805 */ /* 0x000fe4000001ff00 */
[----:B------:R-:W-:Y:S02]  /*7660*/  CS2R R34, SRZ ;  /* 0x0000000000227805 */ /* 0x000fe4000001ff00 */
[----:B------:R-:W-:Y:S02]  /*7670*/  CS2R R32, SRZ ;  /* 0x0000000000207805 */ /* 0x000fe4000001ff00 */
[----:B------:R-:W-:Y:S01]  /*7680*/  CS2R R36, SRZ ;  /* 0x0000000000247805 */ /* 0x000fe2000001ff00 */
[----:B------:R-:W-:Y:S06]  /*7690*/  @P1 BRA `(.L_x_117) ;  /* 0x00000000000c1947 */ /* 0x000fec0003800000 */
[----:B------:R-:W-:Y:S04]  /*76a0*/  SHF.L.U32 R3, RZ, 0x1f, RZ ;  /* 0x0000001fff037819 */ /* 0x000fe800000006ff */
[----:B------:R-:W1:Y:S02]  /*76b0*/  SYNCS.PHASECHK.TRANS64.TRYWAIT P1, [UR43+0x20], R3 ;  /* 0x00002003ff0075a7 */ /* 0x000e64000802112b */
[----:B-1----:R-:W-:Y:S05]  /*76c0*/  @!P1 BRA `(.L_x_118) ;  /* 0x0000005800a49947 */ /* 0x002fea0003800000 */
.L_x_117:
[----:B------:R-:W-:Y:S05]  /*76d0*/  BSYNC B0 ;  /* 0x0000000000007941 */ /* 0x000fea0003800000 */
.L_x_116:
[----:B------:R-:W-:Y:S01]  /*76e0*/  ISETP.NE.AND P1, PT, R75, RZ, PT ;  /* 0x000000ff4b00720c */ /* 0x000fe20003f25270 */
[----:B------:R-:W-:Y:S11]  /*76f0*/  HFMA2 R26, -RZ, RZ, 0, 5.9604644775390625e-08 ;  /* 0x00000001ff1a7431 */ /* 0x000ff600000001ff */
[----:B------:R-:W-:Y:S01]  /*7700*/  @!UPT UIADD3 URZ, UPT, UPT, URZ, URZ, URZ ;  /* 0x000000fffffff290 */ /* 0x000fe2000fffe0ff */
[----:B------:R3:W1:Y:S04]  /*7710*/  @P1 LDS.128 R44, [R65] ;  /* 0x00000000412c1984 */ /* 0x0006680000000c00 */
[----:B------:R3:W1:Y:S04]  /*7720*/  @P1 LDS.128 R40, [R64+0x10] ;  /* 0x0000100040281984 */ /* 0x0006680000000c00 */
[----:B------:R3:W1:Y:S04]  /*7730*/  @P1 LDS.128 R32, [R63+0x20] ;  /* 0x000020003f201984 */ /* 0x0006680000000c00 */
[----:B------:R3:W1:Y:S02]  /*7740*/  @P1 LDS.128 R36, [R60+0x30] ;  /* 0x000030003c241984 */ /* 0x0006640000000c00 */
.L_x_115:
[----:B------:R-:W-:Y:S05]  /*7750*/  BSYNC B1 ;  /* 0x0000000000017941 */ /* 0x000fea0003800000 */
.L_x_114:
[----:B-1----:R-:W-:Y:S04]  /*7760*/  SHF.R.U32.HI R2, RZ, 0x15, R25 ;  /* 0x00000015ff027819 */ /* 0x002fe80000011619 */
[----:B------:R-:W-:Y:S01]  /*7770*/  LOP3.LUT P1, RZ, R2, 0x3, R53, 0x48, !PT ;  /* 0x0000000302ff7812 */ /* 0x000fe20007824835 */
[----:B------:R-:W-:Y:S01]  /*7780*/  @!UPT UIADD3 URZ, UPT, UPT, URZ, URZ, URZ ;  /* 0x000000fffffff290 */ /* 0x000fe2000fffe0ff */
[----:B----4-:R-:W-:Y:S11]  /*7790*/  @P0 BRA `(.L_x_119) ;  /* 0x0000000000080947 */ /* 0x010ff60003800000 */
[----:B------:R-:W1:Y:S02]  /*77a0*/  SYNCS.PHASECHK.TRANS64.TRYWAIT P0, [R73+URZ+0x90], R0 ;  /* 0x00009000490075a7 */ /* 0x000e6400080011ff */
[----:B-1----:R-:W-:Y:S05]  /*77b0*/  @!P0 BRA `(.L_x_120) ;  /* 0x0000005800808947 */ /* 0x002fea0003800000 */
.L_x_119:
[----:B------:R-:W-:Y:S05]  /*77c0*/  @!P1 BRA `(.L_x_121) ;  /* 0x0000000000409947 */ /* 0x000fea0003800000 */
[----:B------:R-:W4:Y:S01]  /*77d0*/  LDCU.64 UR8, c[0x4][0x70] ;  /* 0x01000e00ff0877ac */ /* 0x000f220008000a00 */
[----:B------:R-:W-:Y:S01]  /*77e0*/  MOV R3, 0x0 ;  /* 0x0000000000037802 */ /* 0x000fe20000000f00 */
[----:B------:R-:W-:Y:S02]  /*77f0*/  HFMA2 R12, -RZ, RZ, 0, 5.9604644775390625e-08 ;  /* 0x00000001ff0c7431 */ /* 0x000fe400000001ff */
[----:B------:R-:W-:Y:S02]  /*7800*/  IMAD.MOV.U32 R8, RZ, RZ, 0x192 ;  /* 0x00000192ff087424 */ /* 0x000fe400078e00ff */
[----:B------:R-:W-:Y:S01]  /*7810*/  IMAD.MOV.U32 R13, RZ, RZ, RZ ;  /* 0x000000ffff0d7224 */ /* 0x000fe200078e00ff */
[----:B------:R-:W5:Y:S01]  /*7820*/  LDCU.64 UR6, c[0x4][0x78] ;  /* 0x01000f00ff0677ac */ /* 0x000f620008000a00 */
[----:B------:R-:W1:Y:S01]  /*7830*/  LDC.64 R2, c[0x4][R3] ;  /* 0x0100000003027b82 */ /* 0x000e620000000a00 */
[----:B------:R-:W2:Y:S01]  /*7840*/  LDCU.64 UR4, c[0x4][0x10] ;  /* 0x01000200ff0477ac */ /* 0x000ea20008000a00 */
[----:B----4-:R-:W-:Y:S01]  /*7850*/  MOV R5, UR9 ;  /* 0x0000000900057c02 */ /* 0x010fe20008000f00 */
[----:B------:R-:W-:Y:S01]  /*7860*/  IMAD.U32 R4, RZ, RZ, UR8 ;  /* 0x00000008ff047e24 */ /* 0x000fe2000f8e00ff */
[----:B-----5:R-:W-:Y:S01]  /*7870*/  MOV R7, UR7 ;  /* 0x0000000700077c02 */ /* 0x020fe20008000f00 */
[----:B------:R-:W-:Y:S01]  /*7880*/  IMAD.U32 R6, RZ, RZ, UR6 ;  /* 0x00000006ff067e24 */ /* 0x000fe2000f8e00ff */
[----:B--2---:R-:W-:Y:S01]  /*7890*/  MOV R11, UR5 ;  /* 0x00000005000b7c02 */ /* 0x004fe20008000f00 */
[----:B------:R-:W-:Y:S02]  /*78a0*/  IMAD.U32 R10, RZ, RZ, UR4 ;  /* 0x00000004ff0a7e24 */ /* 0x000fe4000f8e00ff */
[----:B------:R-:W-:Y:S07]  /*78b0*/  LEPC R20, `(.L_x_121) ;  /* 0x000000001014794e */ /* 0x000fee0000000000 */
[----:B-1-3--:R-:W-:Y:S05]  /*78c0*/  CALL.ABS.NOINC R2 ;  /* 0x0000000002007343 */ /* 0x00afea0003c00000 */
.L_x_121:
[----:B------:R-:W-:Y:S01]  /*78d0*/  LOP3.LUT R20, R44, 0xffffe000, RZ, 0xc0, !PT ;  /* 0xffffe0002c147812 */ /* 0x000fe200078ec0ff */
[----:B------:R-:W-:Y:S05]  /*78e0*/  WARPSYNC.ALL ;  /* 0x0000000000007948 */ /* 0x000fea0003800000 */
[----:B------:R-:W-:Y:S01]  /*78f0*/  R2UR UR4, R25 ;  /* 0x00000000190472ca */ /* 0x000fe200000e0000 */
[----:B------:R-:W-:Y:S01]  /*7900*/  BSSY.RECONVERGENT B0, `(.L_x_122) ;  /* 0x0000058000007945 */ /* 0x000fe20003800200 */
[----:B------:R-:W-:Y:S11]  /*7910*/  ISETP.NE.AND P0, PT, R67, RZ, PT ;  /* 0x000000ff4300720c */ /* 0x000ff60003f05270 */
[----:B------:R-:W1:Y:S02]  /*7920*/  LDTM.x16 R4, tmem[UR4] ;  /* 0x00000004000479ee */ /* 0x000e640008240000 */
[C---:B-12---:R-:W-:Y:S01]  /*7930*/  FMUL R0, R24.reuse, R4 ;  /* 0x0000000418007220 */ /* 0x046fe20000400000 */
[C---:B------:R-:W-:Y:S01]  /*7940*/  FMUL R2, R24.reuse, R5 ;  /* 0x0000000518027220 */ /* 0x040fe20000400000 */
[C---:B------:R-:W-:Y:S01]  /*7950*/  FMUL R4, R24.reuse, R8 ;  /* 0x0000000818047220 */ /* 0x040fe20000400000 */
[C---:B------:R-:W-:Y:S01]  /*7960*/  FMUL R5, R24.reuse, R9 ;  /* 0x0000000918057220 */ /* 0x040fe20000400000 */
[C---:B------:R-:W-:Y:S01]  /*7970*/  FMUL R8, R24.reuse, R12 ;  /* 0x0000000c18087220 */ /* 0x040fe20000400000 */
[C---:B------:R-:W-:Y:S01]  /*7980*/  FMUL R9, R24.reuse, R13 ;  /* 0x0000000d18097220 */ /* 0x040fe20000400000 */
[C---:B------:R-:W-:Y:S01]  /*7990*/  FMUL R12, R24.reuse, R16 ;  /* 0x00000010180c7220 */ /* 0x040fe20000400000 */
[----:B------:R-:W-:Y:S01]  /*79a0*/  LOP3.LUT R16, R45, 0xffffe000, RZ, 0xc0, !PT ;  /* 0xffffe0002d107812 */ /* 0x000fe200078ec0ff */
[----:B------:R-:W-:Y:S01]  /*79b0*/  FMUL R13, R24, R17 ;  /* 0x00000011180d7220 */ /* 0x000fe20000400000 */
[----:B------:R-:W-:Y:S01]  /*79c0*/  LOP3.LUT R17, R46, 0xffffe000, RZ, 0xc0, !PT ;  /* 0xffffe0002e117812 */ /* 0x000fe200078ec0ff */
[----:B------:R-:W-:Y:S01]  /*79d0*/  FFMA R28, R27, R20, R0 ;  /* 0x000000141b1c7223 */ /* 0x000fe20000000000 */
[----:B------:R-:W-:Y:S01]  /*79e0*/  LOP3.LUT R0, R47, 0xffffe000, RZ, 0xc0, !PT ;  /* 0xffffe0002f007812 */ /* 0x000fe200078ec0ff */
[C---:B------:R-:W-:Y:S01]  /*79f0*/  FMUL R3, R24.reuse, R6 ;  /* 0x0000000618037220 */ /* 0x040fe20000400000 */
[C---:B------:R-:W-:Y:S01]  /*7a00*/  FMUL R6, R24.reuse, R10 ;  /* 0x0000000a18067220 */ /* 0x040fe20000400000 */
[C---:B------:R-:W-:Y:S01]  /*7a10*/  FMUL R7, R24.reuse, R7 ;  /* 0x0000000718077220 */ /* 0x040fe20000400000 */
[----:B------:R-:W-:Y:S01]  /*7a20*/  F2FP.TF32.F32.PACK_B R28, R28 ;  /* 0x0000001cff1c723e */ /* 0x000fe200024050ff */
[C---:B------:R-:W-:Y:S01]  /*7a30*/  FMUL R10, R24.reuse, R14 ;  /* 0x0000000e180a7220 */ /* 0x040fe20000400000 */
[----:B------:R-:W-:Y:S01]  /*7a40*/  FMUL R14, R24, R18 ;  /* 0x00000012180e7220 */ /* 0x000fe20000400000 */
[----:B------:R-:W-:Y:S01]  /*7a50*/  LOP3.LUT R18, R40, 0xffffe000, RZ, 0xc0, !PT ;  /* 0xffffe00028127812 */ /* 0x000fe200078ec0ff */
[----:B------:R-:W-:Y:S01]  /*7a60*/  FFMA R29, R27, R16, R2 ;  /* 0x000000101b1d7223 */ /* 0x000fe20000000002 */
[----:B------:R-:W-:Y:S01]  /*7a70*/  LOP3.LUT R2, R41, 0xffffe000, RZ, 0xc0, !PT ;  /* 0xffffe00029027812 */ /* 0x000fe200078ec0ff */
[----:B------:R-:W-:Y:S01]  /*7a80*/  FFMA R30, R27, R17, R3 ;  /* 0x000000111b1e7223 */ /* 0x000fe20000000003 */
[----:B------:R-:W-:Y:S01]  /*7a90*/  LOP3.LUT R3, R43, 0xffffe000, RZ, 0xc0, !PT ;  /* 0xffffe0002b037812 */ /* 0x000fe200078ec0ff */
[C---:B------:R-:W-:Y:S01]  /*7aa0*/  FFMA R31, R27.reuse, R0, R7 ;  /* 0x000000001b1f7223 */ /* 0x040fe20000000007 */
[----:B------:R-:W-:Y:S01]  /*7ab0*/  LOP3.LUT R0, R42, 0xffffe000, RZ, 0xc0, !PT ;  /* 0xffffe0002a007812 */ /* 0x000fe200078ec0ff */
[C---:B------:R-:W-:Y:S01]  /*7ac0*/  FFMA R4, R27.reuse, R18, R4 ;  /* 0x000000121b047223 */ /* 0x040fe20000000004 */
[----:B------:R-:W-:Y:S01]  /*7ad0*/  F2FP.TF32.F32.PACK_B R29, R29 ;  /* 0x0000001dff1d723e */ /* 0x000fe200024050ff */
[C---:B------:R-:W-:Y:S01]  /*7ae0*/  FFMA R5, R27.reuse, R2, R5 ;  /* 0x000000021b057223 */ /* 0x040fe20000000005 */
[----:B------:R-:W-:Y:S01]  /*7af0*/  FMUL R11, R24, R11 ;  /* 0x0000000b180b7220 */ /* 0x000fe20000400000 */
[----:B------:R-:W-:Y:S01]  /*7b00*/  F2FP.TF32.F32.PACK_B R30, R30 ;  /* 0x0000001eff1e723e */ /* 0x000fe200024050ff */
[C---:B------:R-:W-:Y:S01]  /*7b10*/  FFMA R6, R27.reuse, R0, R6 ;  /* 0x000000001b067223 */ /* 0x040fe20000000006 */
[----:B------:R-:W-:Y:S01]  /*7b20*/  F2FP.TF32.F32.PACK_B R31, R31 ;  /* 0x0000001fff1f723e */ /* 0x000fe200024050ff */
[----:B------:R-:W-:Y:S01]  /*7b30*/  FFMA R7, R27, R3, R11 ;  /* 0x000000031b077223 */ /* 0x000fe2000000000b */
[----:B------:R-:W-:Y:S01]  /*7b40*/  LOP3.LUT R2, R32, 0xffffe000, RZ, 0xc0, !PT ;  /* 0xffffe00020027812 */ /* 0x000fe200078ec0ff */
[----:B------:R-:W-:Y:S01]  /*7b50*/  FMUL R15, R24, R15 ;  /* 0x0000000f180f7220 */ /* 0x000fe20000400000 */
[----:B------:R-:W-:Y:S01]  /*7b60*/  LOP3.LUT R16, R33, 0xffffe000, RZ, 0xc0, !PT ;  /* 0xffffe00021107812 */ /* 0x000fe200078ec0ff */
[----:B------:R1:W-:Y:S01]  /*7b70*/  STS.128 [R65], R28 ;  /* 0x0000001c41007388 */ /* 0x0003e20000000c00 */
[----:B------:R-:W-:Y:S01]  /*7b80*/  LOP3.LUT R0, R34, 0xffffe000, RZ, 0xc0, !PT ;  /* 0xffffe00022007812 */ /* 0x000fe200078ec0ff */
[----:B------:R-:W-:Y:S01]  /*7b90*/  FFMA R8, R27, R2, R8 ;  /* 0x000000021b087223 */ /* 0x000fe20000000008 */
[----:B------:R-:W-:Y:S01]  /*7ba0*/  LOP3.LUT R2, R35, 0xffffe000, RZ, 0xc0, !PT ;  /* 0xffffe00023027812 */ /* 0x000fe200078ec0ff */
[C---:B------:R-:W-:Y:S01]  /*7bb0*/  FFMA R9, R27.reuse, R16, R9 ;  /* 0x000000101b097223 */ /* 0x040fe20000000009 */
[----:B------:R-:W-:Y:S01]  /*7bc0*/  F2FP.TF32.F32.PACK_B R4, R4 ;  /* 0x00000004ff04723e */ /* 0x000fe200024050ff */
[C---:B------:R-:W-:Y:S01]  /*7bd0*/  FFMA R10, R27.reuse, R0, R10 ;  /* 0x000000001b0a7223 */ /* 0x040fe2000000000a */
[----:B------:R-:W-:Y:S01]  /*7be0*/  F2FP.TF32.F32.PACK_B R5, R5 ;  /* 0x00000005ff05723e */ /* 0x000fe200024050ff */
[----:B------:R-:W-:Y:S01]  /*7bf0*/  FFMA R11, R27, R2, R15 ;  /* 0x000000021b0b7223 */ /* 0x000fe2000000000f */
[----:B------:R-:W-:Y:S01]  /*7c00*/  F2FP.TF32.F32.PACK_B R6, R6 ;  /* 0x00000006ff06723e */ /* 0x000fe200024050ff */
[----:B------:R-:W-:Y:S01]  /*7c10*/  FMUL R19, R24, R19 ;  /* 0x0000001318137220 */ /* 0x000fe20000400000 */
[----:B------:R-:W-:Y:S02]  /*7c20*/  F2FP.TF32.F32.PACK_B R7, R7 ;  /* 0x00000007ff07723e */ /* 0x000fe400024050ff */
[----:B------:R-:W-:Y:S02]  /*7c30*/  LOP3.LUT R3, R36, 0xffffe000, RZ, 0xc0, !PT ;  /* 0xffffe00024037812 */ /* 0x000fe400078ec0ff */
[----:B------:R-:W-:Y:S01]  /*7c40*/  LOP3.LUT R0, R37, 0xffffe000, RZ, 0xc0, !PT ;  /* 0xffffe00025007812 */ /* 0x000fe200078ec0ff */
[----:B------:R1:W-:Y:S01]  /*7c50*/  STS.128 [R64+0x10], R4 ;  /* 0x0000100440007388 */ /* 0x0003e20000000c00 */
        /* <DEDUP_REMOVED lines=8> */
[----:B------:R-:W-:Y:S02]  /*7ce0*/  F2FP.TF32.F32.PACK_B R10, R10 ;  /* 0x0000000aff0a723e */ /* 0x000fe400024050ff */
[----:B------:R-:W-:Y:S02]  /*7cf0*/  F2FP.TF32.F32.PACK_B R11, R11 ;  /* 0x0000000bff0b723e */ /* 0x000fe400024050ff */
[----:B------:R-:W-:Y:S02]  /*7d00*/  F2FP.TF32.F32.PACK_B R12, R12 ;  /* 0x0000000cff0c723e */ /* 0x000fe400024050ff */
[----:B------:R-:W-:Y:S01]  /*7d10*/  F2FP.TF32.F32.PACK_B R13, R13 ;  /* 0x0000000dff0d723e */ /* 0x000fe200024050ff */
[----:B------:R1:W-:Y:S01]  /*7d20*/  STS.128 [R63+0x20], R8 ;  /* 0x000020083f007388 */ /* 0x0003e20000000c00 */
[----:B------:R-:W-:Y:S02]  /*7d30*/  F2FP.TF32.F32.PACK_B R14, R14 ;  /* 0x0000000eff0e723e */ /* 0x000fe400024050ff */
[----:B------:R-:W-:Y:S05]  /*7d40*/  F2FP.TF32.F32.PACK_B R15, R15 ;  /* 0x0000000fff0f723e */ /* 0x000fea00024050ff */
[----:B------:R1:W-:Y:S01]  /*7d50*/  STS.128 [R60+0x30], R12 ;  /* 0x0000300c3c007388 */ /* 0x0003e20000000c00 */
[----:B------:R-:W-:Y:S01]  /*7d60*/  @!PT LDS RZ, [RZ] ;  /* 0x00000000fffff984 */ /* 0x000fe20000000800 */
[----:B------:R-:W-:Y:S01]  /*7d70*/  @!PT LDS RZ, [RZ] ;  /* 0x00000000fffff984 */ /* 0x000fe20000000800 */
[----:B------:R-:W-:Y:S01]  /*7d80*/  @!PT LDS RZ, [RZ] ;  /* 0x00000000fffff984 */ /* 0x000fe20000000800 */
[----:B------:R-:W-:Y:S01]  /*7d90*/  @!PT LDS RZ, [RZ] ;  /* 0x00000000fffff984 */ /* 0x000fe20000000800 */
[----:B------:R2:W-:Y:S07]  /*7da0*/  MEMBAR.ALL.CTA ;  /* 0x0000000000007992 */ /* 0x0005ee0000008000 */
[----:B--2---:R-:W2:Y:S02]  /*7db0*/  FENCE.VIEW.ASYNC.S ;  /* 0x00000000000073c6 */ /* 0x004ea40000000000 */
[----:B--2---:R-:W-:Y:S06]  /*7dc0*/  BAR.SYNC.DEFER_BLOCKING 0x1, 0x80 ;  /* 0x0042000000007b1d */ /* 0x004fec0000010000 */
[----:B------:R-:W-:Y:S05]  /*7dd0*/  @P0 BRA `(.L_x_123) ;  /* 0x0000000000280947 */ /* 0x000fea0003800000 */
[----:B------:R-:W-:Y:S01]  /*7de0*/  UIADD3 UR4, UPT, UPT, UR43, 0x200, URZ ;  /* 0x000002002b047890 */ /* 0x000fe2000fffe0ff */
[----:B------:R-:W-:Y:S05]  /*7df0*/  UMOV UR51, UR60 ;  /* 0x0000003c00337c82 */ /* 0x000fea0008000000 */
[----:B------:R-:W-:Y:S01]  /*7e00*/  MOV R57, UR4 ;  /* 0x0000000400397c02 */ /* 0x000fe20008000f00 */
[----:B------:R-:W-:Y:S03]  /*7e10*/  UIADD3 UR4, UP0, UPT, UR52, 0x680, URZ ;  /* 0x0000068034047890 */ /* 0x000fe6000ff1e0ff */
[----:B------:R-:W-:Y:S01]  /*7e20*/  R2UR UR48, R57 ;  /* 0x00000000393072ca */ /* 0x000fe200000e0000 */
[----:B------:R-:W-:Y:S11]  /*7e30*/  UIADD3.X UR5, UPT, UPT, URZ, UR53, URZ, UP0, !UPT ;  /* 0x00000035ff057290 */ /* 0x000ff600087fe4ff */
[----:B------:R-:W-:Y:S01]  /*7e40*/  @!UPT UIADD3 URZ, UPT, UPT, URZ, URZ, URZ ;  /* 0x000000fffffff290 */ /* 0x000fe2000fffe0ff */
[----:B------:R2:W-:Y:S01]  /*7e50*/  UTMASTG.3D [UR48], [UR4] ;  /* 0x00000030040073b5 */ /* 0x0005e20008010000 */
[----:B------:R0:W-:Y:S01]  /*7e60*/  UTMACMDFLUSH ;  /* 0x00000000000079b7 */ /* 0x0001e20000000000 */
[----:B--2---:R-:W-:Y:S04]  /*7e70*/  DEPBAR.LE SB0, 0x1 ;  /* 0x000080400000791a */ /* 0x004fe80000000000 */
.L_x_123:
[----:B------:R-:W-:Y:S05]  /*7e80*/  BSYNC.RECONVERGENT B0 ;  /* 0x0000000000007941 */ /* 0x000fea0003800200 */
.L_x_122:
[----:B------:R-:W-:Y:S01]  /*7e90*/  BAR.SYNC.DEFER_BLOCKING 0x1, 0x80 ;  /* 0x0042000000007b1d */ /* 0x000fe20000010000 */
[----:B------:R-:W-:Y:S01]  /*7ea0*/  ISETP.NE.AND P1, PT, R72, RZ, PT ;  /* 0x000000ff4800720c */ /* 0x000fe20003f25270 */
[----:B------:R-:W-:Y:S01]  /*7eb0*/  UISETP.NE.AND UP0, UPT, UR47, URZ, UPT ;  /* 0x000000ff2f00728c */ /* 0x000fe2000bf05270 */
[----:B------:R-:W-:Y:S11]  /*7ec0*/  LEA R2, R26, UR43, 0x3 ;  /* 0x0000002b1a027c11 */ /* 0x000ff6000f8e18ff */
[----:B------:R-:W-:Y:S01]  /*7ed0*/  @P1 SHF.L.U32 R3, RZ, 0x1f, RZ ;  /* 0x0000001fff031819 */ /* 0x000fe200000006ff */
[----:B------:R-:W-:Y:S06]  /*7ee0*/  BRA.U !UP0, `(.L_x_124) ;  /* 0x0000000108247547 */ /* 0x000fec000b800000 */
[----:B-1----:R-:W-:Y:S01]  /*7ef0*/  IMAD.U32 R4, RZ, RZ, UR46 ;  /* 0x0000002eff047e24 */ /* 0x002fe2000f8e00ff */
[----:B------:R-:W-:Y:S01]  /*7f00*/  MOV R0, UR62 ;  /* 0x0000003e00007c02 */ /* 0x000fe20008000f00 */
[----:B------:R-:W-:Y:S03]  /*7f10*/  UIADD3 UR4, UPT, UPT, UR46, 0x1, URZ ;  /* 0x000000012e047890 */ /* 0x000fe6000fffe0ff */
[----:B------:R-:W-:Y:S01]  /*7f20*/  @P1 LEA R4, R4, UR43, 0x3 ;  /* 0x0000002b04041c11 */ /* 0x000fe2000f8e18ff */
[----:B------:R-:W-:Y:S04]  /*7f30*/  UISETP.NE.AND UP0, UPT, UR4, 0x4, UPT ;  /* 0x000000040400788c */ /* 0x000fe8000bf05270 */
[----:B------:R-:W-:Y:S01]  /*7f40*/  @P1 VIADD R4, R4, 0x40 ;  /* 0x0000004004041836 */ /* 0x000fe20000000000 */
[----:B------:R-:W-:Y:S04]  /*7f50*/  USEL UR46, UR4, URZ, UP0 ;  /* 0x000000ff042e7287 */ /* 0x000fe80008000000 */
[----:B------:R-:W-:Y:S04]  /*7f60*/  @P1 PRMT R0, R0, 0x654, R4 ;  /* 0x0000065400001816 */ /* 0x000fe80000000004 */
[----:B------:R2:W-:Y:S04]  /*7f70*/  @P1 SYNCS.ARRIVE.TRANS64.RED.A1T0 RZ, [R0+URZ], RZ ;  /* 0x000000ff00ff19a7 */ /* 0x0005e800081004ff */
.L_x_124:
[----:B------:R-:W4:Y:S01]  /*7f80*/  @P1 SYNCS.PHASECHK.TRANS64.TRYWAIT P0, [R2+URZ+0x20], R3 ;  /* 0x00002003020015a7 */ /* 0x000f2200080011ff */
[----:B------:R-:W-:Y:S01]  /*7f90*/  BSSY B1, `(.L_x_125) ;  /* 0x0000016000017945 */ /* 0x000fe20003800000 */
[----:B----4-:R-:W-:Y:S03]  /*7fa0*/  @P1 SEL R74, RZ, 0x1, !P0 ;  /* 0x00000001ff4a1807 */ /* 0x010fe60004000000 */
[----:B------:R-:W-:Y:S05]  /*7fb0*/  @!P1 BRA `(.L_x_126) ;  /* 0x00000000004c9947 */ /* 0x000fea0003800000 */
[----:B------:R-:W-:Y:S01]  /*7fc0*/  ISETP.NE.AND P0, PT, R74, RZ, PT ;  /* 0x000000ff4a00720c */ /* 0x000fe20003f05270 */
[----:B------:R-:W-:Y:S01]  /*7fd0*/  BSSY B0, `(.L_x_127) ;  /* 0x000000b000007945 */ /* 0x000fe20003800000 */
[----:B------:R-:W-:Y:S11]  /*7fe0*/  ISETP.NE.AND P1, PT, R75, RZ, PT ;  /* 0x000000ff4b00720c */ /* 0x000ff60003f25270 */
[----:B------:R-:W-:Y:S02]  /*7ff0*/  @!UPT UIADD3 URZ, UPT, UPT, URZ, URZ, URZ ;  /* 0x000000fffffff290 */ /* 0x000fe4000fffe0ff */
[C---:B-1----:R-:W-:Y:S01]  /*8000*/  @P1 IMAD R6, R26.reuse, 0x2000, R65 ;  /* 0x000020001a061824 */ /* 0x042fe200078e0241 */
[C---:B------:R-:W-:Y:S01]  /*8010*/  @P1 LEA R4, R26.reuse, R63, 0xd ;  /* 0x0000003f1a041211 */ /* 0x040fe200078e68ff */
[C---:B------:R-:W-:Y:S02]  /*8020*/  @P1 IMAD R5, R26.reuse, 0x2000, R64 ;  /* 0x000020001a051824 */ /* 0x040fe400078e0240 */
[----:B------:R-:W-:Y:S01]  /*8030*/  @P1 IMAD R3, R26, 0x2000, R60 ;  /* 0x000020001a031824 */ /* 0x000fe200078e023c */
[----:B------:R-:W-:Y:S06]  /*8040*/  @P0 BRA `(.L_x_128) ;  /* 0x00000000000c0947 */ /* 0x000fec0003800000 */
[----:B--2---:R-:W-:Y:S04]  /*8050*/  SHF.L.U32 R0, RZ, 0x1f, RZ ;  /* 0x0000001fff007819 */ /* 0x004fe800000006ff */
[----:B------:R-:W1:Y:S02]  /*8060*/  SYNCS.PHASECHK.TRANS64.TRYWAIT P0, [R2+URZ+0x20], R0 ;  /* 0x00002000020075a7 */ /* 0x000e6400080011ff */
[----:B-1----:R-:W-:Y:S05]  /*8070*/  @!P0 BRA `(.L_x_129) ;  /* 0x0000005000648947 */ /* 0x002fea0003800000 */
.L_x_128:
[----:B------:R-:W-:Y:S05]  /*8080*/  BSYNC B0 ;  /* 0x0000000000007941 */ /* 0x000fea0003800000 */
.L_x_127:
[----:B------:R-:W-:Y:S02]  /*8090*/  ISETP.NE.AND P0, PT, R75, RZ, PT ;  /* 0x000000ff4b00720c */ /* 0x000fe40003f05270 */
[----:B------:R-:W-:Y:S11]  /*80a0*/  IADD3 R26, PT, PT, R26, 0x1, RZ ;  /* 0x000000011a1a7810 */ /* 0x000ff60007ffe0ff */
[----:B------:R4:W1:Y:S04]  /*80b0*/  @P0 LDS.128 R44, [R6] ;  /* 0x00000000062c0984 */ /* 0x0008680000000c00 */
[----:B------:R4:W1:Y:S04]  /*80c0*/  @P0 LDS.128 R40, [R5+0x10] ;  /* 0x0000100005280984 */ /* 0x0008680000000c00 */
[----:B------:R4:W1:Y:S04]  /*80d0*/  @P0 LDS.128 R32, [R4+0x20] ;  /* 0x0000200004200984 */ /* 0x0008680000000c00 */
[----:B------:R4:W1:Y:S02]  /*80e0*/  @P0 LDS.128 R36, [R3+0x30] ;  /* 0x0000300003240984 */ /* 0x0008640000000c00 */
.L_x_126:
[----:B------:R-:W-:Y:S05]  /*80f0*/  BSYNC B1 ;  /* 0x0000000000017941 */ /* 0x000fea0003800000 */
.L_x_125:
[----:B-12---:R-:W-:Y:S05]  /*8100*/  VIADD R0, R25, 0x10 ;  /* 0x0000001019007836 */ /* 0x006fea0000000000 */
[----:B------:R-:W-:Y:S04]  /*8110*/  SHF.R.U32.HI R0, RZ, 0x15, R0 ;  /* 0x00000015ff007819 */ /* 0x000fe80000011600 */
[----:B------:R-:W-:Y:S11]  /*8120*/  LOP3.LUT P0, RZ, R0, 0x3, R53, 0x48, !PT ;  /* 0x0000000300ff7812 */ /* 0x000ff60007804835 */
[----:B------:R-:W-:Y:S02]  /*8130*/  @!UPT UIADD3 URZ, UPT, UPT, URZ, URZ, URZ ;  /* 0x000000fffffff290 */ /* 0x000fe4000fffe0ff */
[----:B------:R-:W-:Y:S05]  /*8140*/  @!P0 BRA `(.L_x_130) ;  /* 0x0000000000408947 */ /* 0x000fea0003800000 */
[----:B------:R-:W1:Y:S01]  /*8150*/  LDCU.64 UR8, c[0x4][0x70] ;  /* 0x01000e00ff0877ac */ /* 0x000e620008000a00 */
[----:B----4-:R-:W-:Y:S01]  /*8160*/  MOV R3, 0x0 ;  /* 0x0000000000037802 */ /* 0x010fe20000000f00 */
[----:B------:R-:W-:Y:S02]  /*8170*/  HFMA2 R12, -RZ, RZ, 0, 5.9604644775390625e-08 ;  /* 0x00000001ff0c7431 */ /* 0x000fe400000001ff */
[----:B------:R-:W-:Y:S02]  /*8180*/  IMAD.MOV.U32 R8, RZ, RZ, 0x192 ;  /* 0x00000192ff087424 */ /* 0x000fe400078e00ff */
[----:B------:R-:W-:Y:S01]  /*8190*/  IMAD.MOV.U32 R13, RZ, RZ, RZ ;  /* 0x000000ffff0d7224 */ /* 0x000fe200078e00ff */
[----:B------:R-:W2:Y:S01]  /*81a0*/  LDCU.64 UR6, c[0x4][0x78] ;  /* 0x01000f00ff0677ac */ /* 0x000ea20008000a00 */
[----:B------:R-:W4:Y:S01]  /*81b0*/  LDC.64 R2, c[0x4][R3] ;  /* 0x0100000003027b82 */ /* 0x000f220000000a00 */
[----:B------:R-:W5:Y:S01]  /*81c0*/  LDCU.64 UR4, c[0x4][0x10] ;  /* 0x01000200ff0477ac */ /* 0x000f620008000a00 */
[----:B-1----:R-:W-:Y:S01]  /*81d0*/  MOV R5, UR9 ;  /* 0x0000000900057c02 */ /* 0x002fe20008000f00 */
[----:B------:R-:W-:Y:S01]  /*81e0*/  IMAD.U32 R4, RZ, RZ, UR8 ;  /* 0x00000008ff047e24 */ /* 0x000fe2000f8e00ff */
[----:B--2---:R-:W-:Y:S01]  /*81f0*/  MOV R7, UR7 ;  /* 0x0000000700077c02 */ /* 0x004fe20008000f00 */
[----:B------:R-:W-:Y:S01]  /*8200*/  IMAD.U32 R6, RZ, RZ, UR6 ;  /* 0x00000006ff067e24 */ /* 0x000fe2000f8e00ff */
[----:B-----5:R-:W-:Y:S01]  /*8210*/  MOV R11, UR5 ;  /* 0x00000005000b7c02 */ /* 0x020fe20008000f00 */
[----:B------:R-:W-:Y:S02]  /*8220*/  IMAD.U32 R10, RZ, RZ, UR4 ;  /* 0x00000004ff0a7e24 */ /* 0x000fe4000f8e00ff */
[----:B------:R-:W-:Y:S07]  /*8230*/  LEPC R20, `(.L_x_130) ;  /* 0x000000001014794e */ /* 0x000fee0000000000 */
[----:B---34-:R-:W-:Y:S05]  /*8240*/  CALL.ABS.NOINC R2 ;  /* 0x0000000002007343 */ /* 0x018fea0003c00000 */
.L_x_130:
[----:B------:R-:W-:Y:S01]  /*8250*/  ISETP.NE.AND P6, PT, R72, RZ, PT ;  /* 0x000000ff4800720c */ /* 0x000fe20003fc5270 */
[----:B------:R-:W-:Y:S05]  /*8260*/  WARPSYNC.ALL ;  /* 0x0000000000007948 */ /* 0x000fea0003800000 */
[----:B------:R-:W-:Y:S01]  /*8270*/  R2UR UR4, R25 ;  /* 0x00000000190472ca */ /* 0x000fe200000e0000 */
[----:B------:R-:W-:Y:S01]  /*8280*/  IMAD.U32 R0, RZ, RZ, UR46 ;  /* 0x0000002eff007e24 */ /* 0x000fe2000f8e00ff */
[----:B------:R-:W-:Y:S01]  /*8290*/  LOP3.LUT R20, R44, 0xffffe000, RZ, 0xc0, !PT ;  /* 0xffffe0002c147812 */ /* 0x000fe200078ec0ff */
[----:B------:R-:W-:Y:S01]  /*82a0*/  IMAD.U32 R21, RZ, RZ, UR62 ;  /* 0x0000003eff157e24 */ /* 0x000fe2000f8e00ff */
[----:B------:R-:W-:Y:S01]  /*82b0*/  ISETP.NE.AND P0, PT, R67, RZ, PT ;  /* 0x000000ff4300720c */ /* 0x000fe20003f05270 */
[----:B------:R-:W-:Y:S02]  /*82c0*/  BSSY.RECONVERGENT B0, `(.L_x_131) ;  /* 0x000005b000007945 */ /* 0x000fe40003800200 */
[----:B------:R-:W-:Y:S05]  /*82d0*/  @P6 LEA R0, R0, UR43, 0x3 ;  /* 0x0000002b00006c11 */ /* 0x000fea000f8e18ff */
[----:B------:R-:W-:Y:S01]  /*82e0*/  @P6 VIADD R0, R0, 0x40 ;  /* 0x0000004000006836 */ /* 0x000fe20000000000 */
[----:B----4-:R-:W1:Y:S04]  /*82f0*/  LDTM.x16 R4, tmem[UR4+0x10] ;  /* 0x00001004000479ee */ /* 0x010e680008240000 */
[----:B------:R-:W-:Y:S01]  /*8300*/  @P6 PRMT R21, R21, 0x654, R0 ;  /* 0x0000065415156816 */ /* 0x000fe20000000000 */
[C---:B-1----:R-:W-:Y:S01]  /*8310*/  FMUL R0, R24.reuse, R4 ;  /* 0x0000000418007220 */ /* 0x042fe20000400000 */
[C---:B------:R-:W-:Y:S01]  /*8320*/  FMUL R4, R24.reuse, R8 ;  /* 0x0000000818047220 */ /* 0x040fe20000400000 */
[C---:B------:R-:W-:Y:S01]  /*8330*/  FMUL R8, R24.reuse, R12 ;  /* 0x0000000c18087220 */ /* 0x040fe20000400000 */
[C---:B------:R-:W-:Y:S01]  /*8340*/  FMUL R12, R24.reuse, R16 ;  /* 0x00000010180c7220 */ /* 0x040fe20000400000 */
[----:B------:R-:W-:Y:S01]  /*8350*/  LOP3.LUT R16, R45, 0xffffe000, RZ, 0xc0, !PT ;  /* 0xffffe0002d107812 */ /* 0x000fe200078ec0ff */
[C---:B------:R-:W-:Y:S01]  /*8360*/  FMUL R2, R24.reuse, R5 ;  /* 0x0000000518027220 */ /* 0x040fe20000400000 */
[C---:B------:R-:W-:Y:S01]  /*8370*/  FMUL R3, R24.reuse, R6 ;  /* 0x0000000618037220 */ /* 0x040fe20000400000 */
[----:B------:R-:W-:Y:S01]  /*8380*/  FMUL R5, R24, R9 ;  /* 0x0000000918057220 */ /* 0x000fe20000400000 */
[----:B------:R-:W-:Y:S01]  /*8390*/  FFMA R28, R27, R20, R0 ;  /* 0x000000141b1c7223 */ /* 0x000fe20000000000 */
[----:B------:R-:W-:Y:S01]  /*83a0*/  LOP3.LUT R0, R46, 0xffffe000, RZ, 0xc0, !PT ;  /* 0xffffe0002e007812 */ /* 0x000fe200078ec0ff */
[C---:B------:R-:W-:Y:S01]  /*83b0*/  FMUL R6, R24.reuse, R10 ;  /* 0x0000000a18067220 */ /* 0x040fe20000400000 */
[C---:B------:R-:W-:Y:S01]  /*83c0*/  FMUL R9, R24.reuse, R13 ;  /* 0x0000000d18097220 */ /* 0x040fe20000400000 */
[C---:B------:R-:W-:Y:S01]  /*83d0*/  FMUL R10, R24.reuse, R14 ;  /* 0x0000000e180a7220 */ /* 0x040fe20000400000 */
[----:B------:R-:W-:Y:S01]  /*83e0*/  F2FP.TF32.F32.PACK_B R28, R28 ;  /* 0x0000001cff1c723e */ /* 0x000fe200024050ff */
[C---:B------:R-:W-:Y:S01]  /*83f0*/  FMUL R13, R24.reuse, R17 ;  /* 0x00000011180d7220 */ /* 0x040fe20000400000 */
[----:B------:R-:W-:Y:S01]  /*8400*/  LOP3.LUT R17, R47, 0xffffe000, RZ, 0xc0, !PT ;  /* 0xffffe0002f117812 */ /* 0x000fe200078ec0ff */
[----:B------:R-:W-:Y:S01]  /*8410*/  FMUL R14, R24, R18 ;  /* 0x00000012180e7220 */ /* 0x000fe20000400000 */
[----:B------:R-:W-:Y:S01]  /*8420*/  LOP3.LUT R18, R40, 0xffffe000, RZ, 0xc0, !PT ;  /* 0xffffe00028127812 */ /* 0x000fe200078ec0ff */
[----:B------:R-:W-:Y:S01]  /*8430*/  FFMA R29, R27, R16, R2 ;  /* 0x000000101b1d7223 */ /* 0x000fe20000000002 */
[----:B------:R-:W-:Y:S01]  /*8440*/  LOP3.LUT R2, R41, 0xffffe000, RZ, 0xc0, !PT ;  /* 0xffffe00029027812 */ /* 0x000fe200078ec0ff */
[----:B------:R-:W-:Y:S01]  /*8450*/  FMUL R7, R24, R7 ;  /* 0x0000000718077220 */ /* 0x000fe20000400000 */
[----:B------:R-:W-:Y:S01]  /*8460*/  LOP3.LUT R16, R33, 0xffffe000, RZ, 0xc0, !PT ;  /* 0xffffe00021107812 */ /* 0x000fe200078ec0ff */
[C---:B------:R-:W-:Y:S01]  /*8470*/  FFMA R30, R27.reuse, R0, R3 ;  /* 0x000000001b1e7223 */ /* 0x040fe20000000003 */
[----:B------:R-:W-:Y:S01]  /*8480*/  LOP3.LUT R0, R42, 0xffffe000, RZ, 0xc0, !PT ;  /* 0xffffe0002a007812 */ /* 0x000fe200078ec0ff */
[C---:B------:R-:W-:Y:S01]  /*8490*/  FFMA R31, R27.reuse, R17, R7 ;  /* 0x000000111b1f7223 */ /* 0x040fe20000000007 */
[----:B------:R-:W-:Y:S01]  /*84a0*/  F2FP.TF32.F32.PACK_B R29, R29 ;  /* 0x0000001dff1d723e */ /* 0x000fe200024050ff */
[C---:B------:R-:W-:Y:S01]  /*84b0*/  FFMA R4, R27.reuse, R18, R4 ;  /* 0x000000121b047223 */ /* 0x040fe20000000004 */
[----:B------:R-:W-:Y:S01]  /*84c0*/  F2FP.TF32.F32.PACK_B R30, R30 ;  /* 0x0000001eff1e723e */ /* 0x000fe200024050ff */
[----:B------:R-:W-:Y:S01]  /*84d0*/  FFMA R5, R27, R2, R5 ;  /* 0x000000021b057223 */ /* 0x000fe20000000005 */
[----:B------:R-:W-:Y:S01]  /*84e0*/  LOP3.LUT R2, R43, 0xffffe000, RZ, 0xc0, !PT ;  /* 0xffffe0002b027812 */ /* 0x000fe200078ec0ff */
[----:B------:R-:W-:Y:S01]  /*84f0*/  FMUL R11, R24, R11 ;  /* 0x0000000b180b7220 */ /* 0x000fe20000400000 */
[----:B------:R-:W-:Y:S01]  /*8500*/  F2FP.TF32.F32.PACK_B R31, R31 ;  /* 0x0000001fff1f723e */ /* 0x000fe200024050ff */
[C---:B------:R-:W-:Y:S01]  /*8510*/  FFMA R6, R27.reuse, R0, R6 ;  /* 0x000000001b067223 */ /* 0x040fe20000000006 */
[----:B------:R-:W-:Y:S01]  /*8520*/  LOP3.LUT R3, R32, 0xffffe000, RZ, 0xc0, !PT ;  /* 0xffffe00020037812 */ /* 0x000fe200078ec0ff */
[----:B------:R-:W-:Y:S01]  /*8530*/  FFMA R7, R27, R2, R11 ;  /* 0x000000021b077223 */ /* 0x000fe2000000000b */
[----:B------:R-:W-:Y:S01]  /*8540*/  F2FP.TF32.F32.PACK_B R4, R4 ;  /* 0x00000004ff04723e */ /* 0x000fe200024050ff */
[----:B------:R1:W-:Y:S01]  /*8550*/  STS.128 [R65+0x2000], R28 ;  /* 0x0020001c41007388 */ /* 0x0003e20000000c00 */
[----:B------:R-:W-:Y:S01]  /*8560*/  LOP3.LUT R0, R34, 0xffffe000, RZ, 0xc0, !PT ;  /* 0xffffe00022007812 */ /* 0x000fe200078ec0ff */
[----:B------:R-:W-:Y:S01]  /*8570*/  FMUL R15, R24, R15 ;  /* 0x0000000f180f7220 */ /* 0x000fe20000400000 */
[----:B------:R-:W-:Y:S01]  /*8580*/  LOP3.LUT R2, R35, 0xffffe000, RZ, 0xc0, !PT ;  /* 0xffffe00023027812 */ /* 0x000fe200078ec0ff */
[C---:B------:R-:W-:Y:S01]  /*8590*/  FFMA R8, R27.reuse, R3, R8 ;  /* 0x000000031b087223 */ /* 0x040fe20000000008 */
[----:B------:R-:W-:Y:S01]  /*85a0*/  F2FP.TF32.F32.PACK_B R5, R5 ;  /* 0x00000005ff05723e */ /* 0x000fe200024050ff */
[C---:B------:R-:W-:Y:S01]  /*85b0*/  FFMA R9, R27.reuse, R16, R9 ;  /* 0x000000101b097223 */ /* 0x040fe20000000009 */
[----:B------:R-:W-:Y:S01]  /*85c0*/  F2FP.TF32.F32.PACK_B R6, R6 ;  /* 0x00000006ff06723e */ /* 0x000fe200024050ff */
[C---:B------:R-:W-:Y:S01]  /*85d0*/  FFMA R10, R27.reuse, R0, R10 ;  /* 0x000000001b0a7223 */ /* 0x040fe2000000000a */
[----:B------:R-:W-:Y:S01]  /*85e0*/  F2FP.TF32.F32.PACK_B R7, R7 ;  /* 0x00000007ff07723e */ /* 0x000fe200024050ff */
[----:B------:R-:W-:Y:S01]  /*85f0*/  FFMA R11, R27, R2, R15 ;  /* 0x000000021b0b7223 */ /* 0x000fe2000000000f */
[----:B------:R-:W-:Y:S01]  /*8600*/  LOP3.LUT R0, R36, 0xffffe000, RZ, 0xc0, !PT ;  /* 0xffffe00024007812 */ /* 0x000fe200078ec0ff */
[----:B------:R-:W-:Y:S01]  /*8610*/  FMUL R19, R24, R19 ;  /* 0x0000001318137220 */ /* 0x000fe20000400000 */
        /* <DEDUP_REMOVED lines=16> */
[----:B------:R-:W-:Y:S02]  /*8720*/  F2FP.TF32.F32.PACK_B R15, R15 ;  /* 0x0000000fff0f723e */ /* 0x000fe400024050ff */
[----:B------:R-:W-:Y:S02]  /*8730*/  LEA R0, R26, UR43, 0x3 ;  /* 0x0000002b1a007c11 */ /* 0x000fe4000f8e18ff */
[----:B------:R-:W-:Y:S01]  /*8740*/  @P6 SHF.L.U32 R2, RZ, 0x1f, RZ ;  /* 0x0000001fff026819 */ /* 0x000fe200000006ff */
        /* <DEDUP_REMOVED lines=9> */
[----:B------:R-:W-:Y:S02]  /*87e0*/  UIADD3 UR4, UP0, UPT, UR52, 0x680, URZ ;  /* 0x0000068034047890 */ /* 0x000fe4000ff1e0ff */
[----:B------:R-:W-:Y:S02]  /*87f0*/  UIADD3 UR9, UPT, UPT, UR49, 0x10, URZ ;  /* 0x0000001031097890 */ /* 0x000fe4000fffe0ff */
[----:B------:R-:W-:Y:S02]  /*8800*/  UIADD3 UR8, UPT, UPT, UR43, 0x2200, URZ ;  /* 0x000022002b087890 */ /* 0x000fe4000fffe0ff */
[----:B------:R-:W-:Y:S01]  /*8810*/  UIADD3.X UR5, UPT, UPT, URZ, UR53, URZ, UP0, !UPT ;  /* 0x00000035ff057290 */ /* 0x000fe200087fe4ff */
[----:B------:R-:W-:Y:S01]  /*8820*/  UMOV UR10, UR50 ;  /* 0x00000032000a7c82 */ /* 0x000fe20008000000 */
[----:B------:R-:W-:Y:S07]  /*8830*/  UMOV UR11, UR60 ;  /* 0x0000003c000b7c82 */ /* 0x000fee0008000000 */
[----:B------:R2:W-:Y:S01]  /*8840*/  UTMASTG.3D [UR8], [UR4] ;  /* 0x00000008040073b5 */ /* 0x0005e20008010000 */
[----:B------:R0:W-:Y:S01]  /*8850*/  UTMACMDFLUSH ;  /* 0x00000000000079b7 */ /* 0x0001e20000000000 */
[----:B--2---:R-:W-:Y:S04]  /*8860*/  DEPBAR.LE SB0, 0x1 ;  /* 0x000080400000791a */ /* 0x004fe80000000000 */
.L_x_132:
[----:B------:R-:W-:Y:S05]  /*8870*/  BSYNC.RECONVERGENT B0 ;  /* 0x0000000000007941 */ /* 0x000fea0003800200 */
.L_x_131:
[----:B------:R-:W-:Y:S01]  /*8880*/  BAR.SYNC.DEFER_BLOCKING 0x1, 0x80 ;  /* 0x0042000000007b1d */ /* 0x000fe20000010000 */
[----:B------:R-:W-:Y:S04]  /*8890*/  UIADD3 UR4, UPT, UPT, UR46, 0x1, URZ ;  /* 0x000000012e047890 */ /* 0x000fe8000fffe0ff */
[----:B------:R-:W-:Y:S04]  /*88a0*/  UISETP.NE.AND UP0, UPT, UR4, 0x4, UPT ;  /* 0x000000040400788c */ /* 0x000fe8000bf05270 */
[----:B------:R-:W-:Y:S01]  /*88b0*/  USEL UR45, UR4, URZ, UP0 ;  /* 0x000000ff042d7287 */ /* 0x000fe20008000000 */
[----:B------:R2:W-:Y:S01]  /*88c0*/  @P6 SYNCS.ARRIVE.TRANS64.RED.A1T0 RZ, [R21+URZ], RZ ;  /* 0x000000ff15ff69a7 */ /* 0x0005e200081004ff */
[----:B------:R-:W-:Y:S01]  /*88d0*/  BSSY B1, `(.L_x_133) ;  /* 0x0000017000017945 */ /* 0x000fe20003800000 */
[----:B------:R-:W4:Y:S02]  /*88e0*/  @P6 SYNCS.PHASECHK.TRANS64.TRYWAIT P0, [R0+URZ+0x20], R2 ;  /* 0x00002002000065a7 */ /* 0x000f2400080011ff */
[----:B----4-:R-:W-:Y:S01]  /*88f0*/  @P6 SEL R74, RZ, 0x1, !P0 ;  /* 0x00000001ff4a6807 */ /* 0x010fe20004000000 */
[----:B--2---:R-:W-:Y:S06]  /*8900*/  @!P6 BRA `(.L_x_134) ;  /* 0x00000000004ce947 */ /* 0x004fec0003800000 */
        /* <DEDUP_REMOVED lines=9> */
[----:B------:R-:W-:Y:S04]  /*89a0*/  SHF.L.U32 R6, RZ, 0x1f, RZ ;  /* 0x0000001fff067819 */ /* 0x000fe800000006ff */
[----:B------:R-:W1:Y:S02]  /*89b0*/  SYNCS.PHASECHK.TRANS64.TRYWAIT P0, [R0+URZ+0x20], R6 ;  /* 0x00002006000075a7 */ /* 0x000e6400080011ff */
[----:B-1----:R-:W-:Y:S05]  /*89c0*/  @!P0 BRA `(.L_x_137) ;  /* 0x0000004800248947 */ /* 0x002fea0003800000 */
.L_x_136:
[----:B------:R-:W-:Y:S05]  /*89d0*/  BSYNC B0 ;  /* 0x0000000000007941 */ /* 0x000fea0003800000 */
.L_x_135:
[----:B------:R-:W-:Y:S02]  /*89e0*/  ISETP.NE.AND P0, PT, R75, RZ, PT ;  /* 0x000000ff4b00720c */ /* 0x000fe40003f05270 */
[----:B------:R-:W-:Y:S11]  /*89f0*/  IADD3 R26, PT, PT, R26, 0x1, RZ ;  /* 0x000000011a1a7810 */ /* 0x000ff60007ffe0ff */
[----:B------:R2:W4:Y:S04]  /*8a00*/  @P0 LDS.128 R44, [R5] ;  /* 0x00000000052c0984 */ /* 0x0005280000000c00 */
[----:B------:R2:W1:Y:S04]  /*8a10*/  @P0 LDS.128 R40, [R4+0x10] ;  /* 0x0000100004280984 */ /* 0x0004680000000c00 */
[----:B------:R2:W1:Y:S04]  /*8a20*/  @P0 LDS.128 R32, [R3+0x20] ;  /* 0x0000200003200984 */ /* 0x0004680000000c00 */
[----:B------:R2:W1:Y:S02]  /*8a30*/  @P0 LDS.128 R36, [R2+0x30] ;  /* 0x0000300002240984 */ /* 0x0004640000000c00 */
.L_x_134:
[----:B------:R-:W-:Y:S05]  /*8a40*/  BSYNC B1 ;  /* 0x0000000000017941 */ /* 0x000fea0003800000 */
.L_x_133:
[----:B-1----:R-:W-:Y:S05]  /*8a50*/  VIADD R0, R25, 0x20 ;  /* 0x0000002019007836 */ /* 0x002fea0000000000 */
[----:B------:R-:W-:Y:S04]  /*8a60*/  SHF.R.U32.HI R0, RZ, 0x15, R0 ;  /* 0x00000015ff007819 */ /* 0x000fe80000011600 */
[----:B------:R-:W-:Y:S11]  /*8a70*/  LOP3.LUT P0, RZ, R0, 0x3, R53, 0x48, !PT ;  /* 0x0000000300ff7812 */ /* 0x000ff60007804835 */
[----:B------:R-:W-:Y:S02]  /*8a80*/  @!UPT UIADD3 URZ, UPT, UPT, URZ, URZ, URZ ;  /* 0x000000fffffff290 */ /* 0x000fe4000fffe0ff */
[----:B------:R-:W-:Y:S05]  /*8a90*/  @!P0 BRA `(.L_x_138) ;  /* 0x0000000000408947 */ /* 0x000fea0003800000 */
[----:B------:R-:W1:Y:S01]  /*8aa0*/  LDCU.64 UR8, c[0x4][0x70] ;  /* 0x01000e00ff0877ac */ /* 0x000e620008000a00 */
[----:B--2---:R-:W-:Y:S01]  /*8ab0*/  MOV R3, 0x0 ;  /* 0x0000000000037802 */ /* 0x004fe20000000f00 */
[----:B------:R-:W-:Y:S02]  /*8ac0*/  HFMA2 R12, -RZ, RZ, 0, 5.9604644775390625e-08 ;  /* 0x00000001ff0c7431 */ /* 0x000fe400000001ff */
[----:B------:R-:W-:Y:S02]  /*8ad0*/  IMAD.MOV.U32 R8, RZ, RZ, 0x192 ;  /* 0x00000192ff087424 */ /* 0x000fe400078e00ff */
[----:B------:R-:W-:Y:S01]  /*8ae0*/  IMAD.MOV.U32 R13, RZ, RZ, RZ ;  /* 0x000000ffff0d7224 */ /* 0x000fe200078e00ff */
[----:B------:R-:W2:Y:S01]  /*8af0*/  LDCU.64 UR6, c[0x4][0x78] ;  /* 0x01000f00ff0677ac */ /* 0x000ea20008000a00 */
[----:B------:R-:W3:Y:S01]  /*8b00*/  LDC.64 R2, c[0x4][R3] ;  /* 0x0100000003027b82 */ /* 0x000ee20000000a00 */
        /* <DEDUP_REMOVED lines=9> */
.L_x_138:
[----:B------:R-:W-:Y:S01]  /*8ba0*/  ISETP.NE.AND P6, PT, R72, RZ, PT ;  /* 0x000000ff4800720c */ /* 0x000fe20003fc5270 */
[----:B------:R-:W-:Y:S05]  /*8bb0*/  WARPSYNC.ALL ;  /* 0x0000000000007948 */ /* 0x000fea0003800000 */
[----:B------:R-:W-:Y:S01]  /*8bc0*/  R2UR UR4, R25 ;  /* 0x00000000190472ca */ /* 0x000fe200000e0000 */
[----:B------:R-:W-:Y:S01]  /*8bd0*/  IMAD.U32 R0, RZ, RZ, UR45 ;  /* 0x0000002dff007e24 */ /* 0x000fe2000f8e00ff */
[----:B----4-:R-:W-:Y:S01]  /*8be0*/  LOP3.LUT R20, R44, 0xffffe000, RZ, 0xc0, !PT ;  /* 0xffffe0002c147812 */ /* 0x010fe200078ec0ff */
[----:B------:R-:W-:Y:S01]  /*8bf0*/  IMAD.U32 R21, RZ, RZ, UR62 ;  /* 0x0000003eff157e24 */ /* 0x000fe2000f8e00ff */
[----:B------:R-:W-:Y:S01]  /*8c00*/  ISETP.NE.AND P0, PT, R67, RZ, PT ;  /* 0x000000ff4300720c */ /* 0x000fe20003f05270 */
[----:B------:R-:W-:Y:S02]  /*8c10*/  BSSY.RECONVERGENT B0, `(.L_x_139) ;  /* 0x000005b000007945 */ /* 0x000fe40003800200 */
[----:B------:R-:W-:Y:S05]  /*8c20*/  @P6 LEA R0, R0, UR43, 0x3 ;  /* 0x0000002b00006c11 */ /* 0x000fea000f8e18ff */
[----:B------:R-:W-:Y:S01]  /*8c30*/  @P6 VIADD R0, R0, 0x40 ;  /* 0x0000004000006836 */ /* 0x000fe20000000000 */
[----:B--2---:R-:W1:Y:S04]  /*8c40*/  LDTM.x16 R4, tmem[UR4+0x20] ;  /* 0x00002004000479ee */ /* 0x004e680008240000 */
        /* <DEDUP_REMOVED lines=87> */
.L_x_140:
[----:B------:R-:W-:Y:S05]  /*91c0*/  BSYNC.RECONVERGENT B0 ;  /* 0x0000000000007941 */ /* 0x000fea0003800200 */
.L_x_139:
[----:B------:R-:W-:Y:S01]  /*91d0*/  BAR.SYNC.DEFER_BLOCKING 0x1, 0x80 ;  /* 0x0042000000007b1d */ /* 0x000fe20000010000 */
[----:B------:R-:W-:Y:S01]  /*91e0*/  UIADD3 UR4, UPT, UPT, UR45, 0x1, URZ ;  /* 0x000000012d047890 */ /* 0x000fe2000fffe0ff */
[----:B------:R-:W-:Y:S03]  /*91f0*/  HFMA2 R76, -RZ, RZ, 0, 0 ;  /* 0x00000000ff4c7431 */ /* 0x000fe600000001ff */
        /* <DEDUP_REMOVED lines=19> */
.L_x_144:
[----:B------:R-:W-:Y:S05]  /*9330*/  BSYNC B0 ;  /* 0x0000000000007941 */ /* 0x000fea0003800000 */
.L_x_143:
[----:B------:R-:W-:Y:S01]  /*9340*/  ISETP.NE.AND P0, PT, R75, RZ, PT ;  /* 0x000000ff4b00720c */ /* 0x000fe20003f05270 */
[----:B------:R-:W-:Y:S11]  /*9350*/  VIADD R26, R26, 0x1 ;  /* 0x000000011a1a7836 */ /* 0x000ff60000000000 */
[----:B------:R-:W-:Y:S01]  /*9360*/  @!UPT UIADD3 URZ, UPT, UPT, URZ, URZ, URZ ;  /* 0x000000fffffff290 */ /* 0x000fe2000fffe0ff */
[----:B------:R2:W4:Y:S04]  /*9370*/  @P0 LDS.128 R44, [R5] ;  /* 0x00000000052c0984 */ /* 0x0005280000000c00 */
[----:B------:R2:W1:Y:S04]  /*9380*/  @P0 LDS.128 R40, [R4+0x10] ;  /* 0x0000100004280984 */ /* 0x0004680000000c00 */
[----:B------:R2:W1:Y:S04]  /*9390*/  @P0 LDS.128 R32, [R3+0x20] ;  /* 0x0000200003200984 */ /* 0x0004680000000c00 */
[----:B------:R2:W1:Y:S01]  /*93a0*/  @P0 LDS.128 R36, [R2+0x30] ;  /* 0x0000300002240984 */ /* 0x0004620000000c00 */
[C---:B------:R-:W-:Y:S04]  /*93b0*/  ISETP.NE.AND P0, PT, R26.reuse, 0x4, PT ;  /* 0x000000041a00780c */ /* 0x040fe80003f05270 */
[----:B------:R-:W-:Y:S02]  /*93c0*/  SEL R26, R26, RZ, P0 ;  /* 0x000000ff1a1a7207 */ /* 0x000fe40000000000 */
[----:B------:R-:W-:Y:S02]  /*93d0*/  SEL R76, RZ, 0x1, P0 ;  /* 0x00000001ff4c7807 */ /* 0x000fe40000000000 */
.L_x_142:
[----:B------:R-:W-:Y:S05]  /*93e0*/  BSYNC B1 ;  /* 0x0000000000017941 */ /* 0x000fea0003800000 */
.L_x_141:
        /* <DEDUP_REMOVED lines=21> */
.L_x_146:
        /* <DEDUP_REMOVED lines=79> */
[----:B------:R-:W-:Y:S01]  /*9a30*/  @P6 SHF.L.U32 R2, R76, 0x1f, RZ ;  /* 0x0000001f4c026819 */ /* 0x000fe200000006ff */
        /* <DEDUP_REMOVED lines=18> */
.L_x_148:
[----:B------:R-:W-:Y:S05]  /*9b60*/  BSYNC.RECONVERGENT B0 ;  /* 0x0000000000007941 */ /* 0x000fea0003800200 */
.L_x_147:
        /* <DEDUP_REMOVED lines=18> */
[----:B------:R-:W-:Y:S04]  /*9c90*/  SHF.L.U32 R6, R76, 0x1f, RZ ;  /* 0x0000001f4c067819 */ /* 0x000fe800000006ff */
[----:B------:R-:W1:Y:S02]  /*9ca0*/  SYNCS.PHASECHK.TRANS64.TRYWAIT P0, [R0+URZ+0x20], R6 ;  /* 0x00002006000075a7 */ /* 0x000e6400080011ff */
[----:B-1----:R-:W-:Y:S05]  /*9cb0*/  @!P0 BRA `(.L_x_153) ;  /* 0x0000003400908947 */ /* 0x002fea0003800000 */
.L_x_152:
[----:B------:R-:W-:Y:S05]  /*9cc0*/  BSYNC B0 ;  /* 0x0000000000007941 */ /* 0x000fea0003800000 */
.L_x_151:
[----:B------:R-:W-:Y:S01]  /*9cd0*/  ISETP.NE.AND P0, PT, R75, RZ, PT ;  /* 0x000000ff4b00720c */ /* 0x000fe20003f05270 */
[----:B------:R-:W-:Y:S11]  /*9ce0*/  VIADD R26, R26, 0x1 ;  /* 0x000000011a1a7836 */ /* 0x000ff60000000000 */
[----:B------:R-:W-:Y:S01]  /*9cf0*/  @!UPT UIADD3 URZ, UPT, UPT, URZ, URZ, URZ ;  /* 0x000000fffffff290 */ /* 0x000fe2000fffe0ff */
[----:B------:R2:W4:Y:S04]  /*9d00*/  @P0 LDS.128 R44, [R5] ;  /* 0x00000000052c0984 */ /* 0x0005280000000c00 */
[----:B------:R2:W2:Y:S04]  /*9d10*/  @P0 LDS.128 R40, [R4+0x10] ;  /* 0x0000100004280984 */ /* 0x0004a80000000c00 */
[----:B------:R2:W2:Y:S04]  /*9d20*/  @P0 LDS.128 R32, [R3+0x20] ;  /* 0x0000200003200984 */ /* 0x0004a80000000c00 */
[----:B------:R2:W2:Y:S01]  /*9d30*/  @P0 LDS.128 R36, [R2+0x30] ;  /* 0x0000300002240984 */ /* 0x0004a20000000c00 */
[C---:B------:R-:W-:Y:S04]  /*9d40*/  ISETP.NE.AND P0, PT, R26.reuse, 0x4, PT ;  /* 0x000000041a00780c */ /* 0x040fe80003f05270 */
[----:B-1----:R-:W-:Y:S02]  /*9d50*/  SEL R0, RZ, 0x1, P0 ;  /* 0x00000001ff007807 */ /* 0x002fe40000000000 */
[----:B------:R-:W-:Y:S02]  /*9d60*/  SEL R26, R26, RZ, P0 ;  /* 0x000000ff1a1a7207 */ /* 0x000fe40000000000 */
[----:B------:R-:W-:Y:S02]  /*9d70*/  LOP3.LUT R76, R76, R0, RZ, 0x3c, !PT ;  /* 0x000000004c4c7212 */ /* 0x000fe400078e3cff */
.L_x_150:
[----:B------:R-:W-:Y:S05]  /*9d80*/  BSYNC B1 ;  /* 0x0000000000017941 */ /* 0x000fea0003800000 */
.L_x_149:
[----:B------:R-:W-:Y:S05]  /*9d90*/  VIADD R0, R25, 0x40 ;  /* 0x0000004019007836 */ /* 0x000fea0000000000 */
[----:B------:R-:W-:Y:S04]  /*9da0*/  SHF.R.U32.HI R0, RZ, 0x15, R0 ;  /* 0x00000015ff007819 */ /* 0x000fe80000011600 */
[----:B------:R-:W-:Y:S11]  /*9db0*/  LOP3.LUT P0, RZ, R0, 0x3, R53, 0x48, !PT ;  /* 0x0000000300ff7812 */ /* 0x000ff60007804835 */
[----:B------:R-:W-:Y:S02]  /*9dc0*/  @!UPT UIADD3 URZ, UPT, UPT, URZ, URZ, URZ ;  /* 0x000000fffffff290 */ /* 0x000fe4000fffe0ff */
[----:B------:R-:W-:Y:S05]  /*9dd0*/  @!P0 BRA `(.L_x_154) ;  /* 0x0000000000408947 */ /* 0x000fea0003800000 */
[----:B------:R-:W5:Y:S01]  /*9de0*/  LDCU.64 UR8, c[0x4][0x70] ;  /* 0x01000e00ff0877ac */ /* 0x000f620008000a00 */
[----:B--2---:R-:W-:Y:S01]  /*9df0*/  MOV R3, 0x0 ;  /* 0x0000000000037802 */ /* 0x004fe20000000f00 */
[----:B-1----:R-:W-:Y:S02]  /*9e00*/  HFMA2 R12, -RZ, RZ, 0, 5.9604644775390625e-08 ;  /* 0x00000001ff0c7431 */ /* 0x002fe400000001ff */
[----:B------:R-:W-:Y:S02]  /*9e10*/  IMAD.MOV.U32 R8, RZ, RZ, 0x192 ;  /* 0x00000192ff087424 */ /* 0x000fe400078e00ff */
[----:B------:R-:W-:Y:S01]  /*9e20*/  IMAD.MOV.U32 R13, RZ, RZ, RZ ;  /* 0x000000ffff0d7224 */ /* 0x000fe200078e00ff */
[----:B------:R-:W1:Y:S01]  /*9e30*/  LDCU.64 UR6, c[0x4][0x78] ;  /* 0x01000f00ff0677ac */ /* 0x000e620008000a00 */
[----:B------:R-:W2:Y:S01]  /*9e40*/  LDC.64 R2, c[0x4][R3] ;  /* 0x0100000003027b82 */ /* 0x000ea20000000a00 */
[----:B------:R-:W3:Y:S01]  /*9e50*/  LDCU.64 UR4, c[0x4][0x10] ;  /* 0x01000200ff0477ac */ /* 0x000ee20008000a00 */
[----:B-----5:R-:W-:Y:S01]  /*9e60*/  MOV R5, UR9 ;  /* 0x0000000900057c02 */ /* 0x020fe20008000f00 */
[----:B------:R-:W-:Y:S01]  /*9e70*/  IMAD.U32 R4, RZ, RZ, UR8 ;  /* 0x00000008ff047e24 */ /* 0x000fe2000f8e00ff */
[----:B-1----:R-:W-:Y:S01]  /*9e80*/  MOV R7, UR7 ;  /* 0x0000000700077c02 */ /* 0x002fe20008000f00 */
[----:B------:R-:W-:Y:S01]  /*9e90*/  IMAD.U32 R6, RZ, RZ, UR6 ;  /* 0x00000006ff067e24 */ /* 0x000fe2000f8e00ff */
[----:B---3--:R-:W-:Y:S01]  /*9ea0*/  MOV R11, UR5 ;  /* 0x00000005000b7c02 */ /* 0x008fe20008000f00 */
[----:B------:R-:W-:Y:S02]  /*9eb0*/  IMAD.U32 R10, RZ, RZ, UR4 ;  /* 0x00000004ff0a7e24 */ /* 0x000fe4000f8e00ff */
[----:B------:R-:W-:Y:S07]  /*9ec0*/  LEPC R20, `(.L_x_154) ;  /* 0x000000001014794e */ /* 0x000fee0000000000 */
[----:B--2-4-:R-:W-:Y:S05]  /*9ed0*/  CALL.ABS.NOINC R2 ;  /* 0x0000000002007343 */ /* 0x014fea0003c00000 */
.L_x_154:
        /* <DEDUP_REMOVED lines=10> */
[----:B-12---:R-:W1:Y:S04]  /*9f80*/  LDTM.x16 R4, tmem[UR4+0x40] ;  /* 0x00004004000479ee */ /* 0x006e680008240000 */
        /* <DEDUP_REMOVED lines=37> */
[----:B------:R1:W-:Y:S01]  /*a1e0*/  STS.128 [R65], R28 ;  /* 0x0000001c41007388 */ /* 0x0003e20000000c00 */
        /* <DEDUP_REMOVED lines=40> */
[----:B------:R-:W-:Y:S02]  /*a470*/  UIADD3 UR4, UPT, UPT, UR43, 0x200, URZ ;  /* 0x000002002b047890 */ /* 0x000fe4000fffe0ff */
[----:B------:R-:W-:Y:S01]  /*a480*/  UIADD3 UR9, UPT, UPT, UR49, 0x40, URZ ;  /* 0x0000004031097890 */ /* 0x000fe2000fffe0ff */
[----:B------:R-:W-:Y:S01]  /*a490*/  UMOV UR10, UR50 ;  /* 0x00000032000a7c82 */ /* 0x000fe20008000000 */
[----:B------:R-:W-:Y:S02]  /*a4a0*/  UMOV UR11, UR60 ;  /* 0x0000003c000b7c82 */ /* 0x000fe40008000000 */
        /* <DEDUP_REMOVED lines=8> */
.L_x_156:
[----:B------:R-:W-:Y:S05]  /*a530*/  BSYNC.RECONVERGENT B0 ;  /* 0x0000000000007941 */ /* 0x000fea0003800200 */
.L_x_155:
        /* <DEDUP_REMOVED lines=21> */
.L_x_160:
[----:B------:R-:W-:Y:S05]  /*a690*/  BSYNC B0 ;  /* 0x0000000000007941 */ /* 0x000fea0003800000 */
.L_x_159:
        /* <DEDUP_REMOVED lines=11> */
.L_x_158:
[----:B------:R-:W-:Y:S05]  /*a750*/  BSYNC B1 ;  /* 0x0000000000017941 */ /* 0x000fea0003800000 */
.L_x_157:
        /* <DEDUP_REMOVED lines=21> */
.L_x_162:
        /* <DEDUP_REMOVED lines=98> */
.L_x_164:
[----:B------:R-:W-:Y:S05]  /*aed0*/  BSYNC.RECONVERGENT B0 ;  /* 0x0000000000007941 */ /* 0x000fea0003800200 */
.L_x_163:
        /* <DEDUP_REMOVED lines=21> */
.L_x_168:
[----:B------:R-:W-:Y:S05]  /*b030*/  BSYNC B0 ;  /* 0x0000000000007941 */ /* 0x000fea0003800000 */
.L_x_167:
        /* <DEDUP_REMOVED lines=11> */
.L_x_166:
[----:B------:R-:W-:Y:S05]  /*b0f0*/  BSYNC B1 ;  /* 0x0000000000017941 */ /* 0x000fea0003800000 */
.L_x_165:
        /* <DEDUP_REMOVED lines=21> */
.L_x_170:
        /* <DEDUP_REMOVED lines=98> */
.L_x_172:
[----:B------:R-:W-:Y:S05]  /*b870*/  BSYNC.RECONVERGENT B0 ;  /* 0x0000000000007941 */ /* 0x000fea0003800200 */
.L_x_171:
        /* <DEDUP_REMOVED lines=21> */
.L_x_176:
[----:B------:R-:W-:Y:S05]  /*b9d0*/  BSYNC B0 ;  /* 0x0000000000007941 */ /* 0x000fea0003800000 */
.L_x_175:
[----:B------:R-:W-:Y:S11]  /*b9e0*/  ISETP.NE.AND P0, PT, R75, RZ, PT ;  /* 0x000000ff4b00720c */ /* 0x000ff60003f05270 */
[----:B------:R-:W-:Y:S02]  /*b9f0*/  @!UPT UIADD3 URZ, UPT, UPT, URZ, URZ, URZ ;  /* 0x000000fffffff290 */ /* 0x000fe4000fffe0ff */
[----:B------:R2:W4:Y:S04]  /*ba00*/  @P0 LDS.128 R44, [R4] ;  /* 0x00000000042c0984 */ /* 0x0005280000000c00 */
[----:B------:R2:W1:Y:S04]  /*ba10*/  @P0 LDS.128 R40, [R3+0x10] ;  /* 0x0000100003280984 */ /* 0x0004680000000c00 */
[----:B------:R2:W1:Y:S04]  /*ba20*/  @P0 LDS.128 R32, [R2+0x20] ;  /* 0x0000200002200984 */ /* 0x0004680000000c00 */
[----:B------:R2:W1:Y:S02]  /*ba30*/  @P0 LDS.128 R36, [R26+0x30] ;  /* 0x000030001a240984 */ /* 0x0004640000000c00 */
.L_x_174:
[----:B------:R-:W-:Y:S05]  /*ba40*/  BSYNC B1 ;  /* 0x0000000000017941 */ /* 0x000fea0003800000 */
.L_x_173:
        /* <DEDUP_REMOVED lines=21> */
.L_x_178:
[----:B------:R-:W-:Y:S01]  /*bba0*/  ISETP.NE.AND P0, PT, R67, RZ, PT ;  /* 0x000000ff4300720c */ /* 0x000fe20003f05270 */
[----:B------:R-:W-:Y:S05]  /*bbb0*/  WARPSYNC.ALL ;  /* 0x0000000000007948 */ /* 0x000fea0003800000 */
[----:B------:R-:W-:Y:S01]  /*bbc0*/  R2UR UR4, R25 ;  /* 0x00000000190472ca */ /* 0x000fe200000e0000 */
[----:B------:R-:W-:Y:S01]  /*bbd0*/  VIADD R73, R73, 0xb0 ;  /* 0x000000b049497836 */ /* 0x000fe20000000000 */
[----:B----4-:R-:W-:Y:S01]  /*bbe0*/  LOP3.LUT R0, R44, 0xffffe000, RZ, 0xc0, !PT ;  /* 0xffffe0002c007812 */ /* 0x010fe200078ec0ff */
[----:B------:R-:W-:Y:S01]  /*bbf0*/  BSSY.RECONVERGENT B0, `(.L_x_179) ;  /* 0x0000059000007945 */ /* 0x000fe20003800200 */
[----:B--2---:R-:W-:Y:S02]  /*bc00*/  LOP3.LUT R2, R45, 0xffffe000, RZ, 0xc0, !PT ;  /* 0xffffe0002d027812 */ /* 0x004fe400078ec0ff */
[----:B------:R-:W-:Y:S02]  /*bc10*/  LOP3.LUT R3, R46, 0xffffe000, RZ, 0xc0, !PT ;  /* 0xffffe0002e037812 */ /* 0x000fe400078ec0ff */
[----:B------:R-:W-:Y:S02]  /*bc20*/  LOP3.LUT R20, R47, 0xffffe000, RZ, 0xc0, !PT ;  /* 0xffffe0002f147812 */ /* 0x000fe400078ec0ff */
[----:B------:R-:W-:Y:S02]  /*bc30*/  LOP3.LUT R21, R40, 0xffffe000, RZ, 0xc0, !PT ;  /* 0xffffe00028157812 */ /* 0x000fe400078ec0ff */
[----:B------:R-:W-:Y:S01]  /*bc40*/  LOP3.LUT R25, R41, 0xffffe000, RZ, 0xc0, !PT ;  /* 0xffffe00029197812 */ /* 0x000fe200078ec0ff */
[----:B------:R-:W1:Y:S01]  /*bc50*/  LDTM.x16 R4, tmem[UR4+0x70] ;  /* 0x00007004000479ee */ /* 0x000e620008240000 */
[----:B------:R-:W-:Y:S01]  /*bc60*/  LOP3.LUT R26, R42, 0xffffe000, RZ, 0xc0, !PT ;  /* 0xffffe0002a1a7812 */ /* 0x000fe200078ec0ff */
[----:B------:R-:W-:Y:S01]  /*bc70*/  NOP ;  /* 0x0000000000007918 */ /* 0x000fe20000000000 */
[----:B------:R-:W-:Y:S02]  /*bc80*/  LOP3.LUT R28, R43, 0xffffe000, RZ, 0xc0, !PT ;  /* 0xffffe0002b1c7812 */ /* 0x000fe400078ec0ff */
[----:B------:R-:W-:Y:S02]  /*bc90*/  LOP3.LUT R73, R73, 0xfefffff8, RZ, 0xc0, !PT ;  /* 0xfefffff849497812 */ /* 0x000fe400078ec0ff */
[----:B------:R-:W-:Y:S02]  /*bca0*/  LOP3.LUT R29, R32, 0xffffe000, RZ, 0xc0, !PT ;  /* 0xffffe000201d7812 */ /* 0x000fe400078ec0ff */
[----:B------:R-:W-:Y:S01]  /*bcb0*/  LOP3.LUT R30, R33, 0xffffe000, RZ, 0xc0, !PT ;  /* 0xffffe000211e7812 */ /* 0x000fe200078ec0ff */
[----:B-1----:R1:W-:Y:S01]  /*bcc0*/  SYNCS.ARRIVE.TRANS64.RED.A1T0 RZ, [R73+URZ], RZ ;  /* 0x000000ff49ff79a7 */ /* 0x0023e200081004ff */
[----:B------:R-:W-:Y:S02]  /*bcd0*/  LOP3.LUT R31, R34, 0xffffe000, RZ, 0xc0, !PT ;  /* 0xffffe000221f7812 */ /* 0x000fe400078ec0ff */
[----:B------:R-:W-:Y:S02]  /*bce0*/  LOP3.LUT R32, R35, 0xffffe000, RZ, 0xc0, !PT ;  /* 0xffffe00023207812 */ /* 0x000fe400078ec0ff */
[----:B------:R-:W-:Y:S02]  /*bcf0*/  LOP3.LUT R33, R36, 0xffffe000, RZ, 0xc0, !PT ;  /* 0xffffe00024217812 */ /* 0x000fe400078ec0ff */
[----:B------:R-:W-:Y:S02]  /*bd00*/  LOP3.LUT R34, R37, 0xffffe000, RZ, 0xc0, !PT ;  /* 0xffffe00025227812 */ /* 0x000fe400078ec0ff */
[----:B------:R-:W-:Y:S02]  /*bd10*/  LOP3.LUT R35, R38, 0xffffe000, RZ, 0xc0, !PT ;  /* 0xffffe00026237812 */ /* 0x000fe400078ec0ff */
[----:B------:R-:W-:Y:S01]  /*bd20*/  LOP3.LUT R36, R39, 0xffffe000, RZ, 0xc0, !PT ;  /* 0xffffe00027247812 */ /* 0x000fe200078ec0ff */
[C---:B------:R-:W-:Y:S01]  /*bd30*/  FMUL R4, R24.reuse, R4 ;  /* 0x0000000418047220 */ /* 0x040fe20000400000 */
[C---:B------:R-:W-:Y:S01]  /*bd40*/  FMUL R5, R24.reuse, R5 ;  /* 0x0000000518057220 */ /* 0x040fe20000400000 */
[C---:B------:R-:W-:Y:S01]  /*bd50*/  FMUL R6, R24.reuse, R6 ;  /* 0x0000000618067220 */ /* 0x040fe20000400000 */
[C---:B------:R-:W-:Y:S01]  /*bd60*/  FMUL R7, R24.reuse, R7 ;  /* 0x0000000718077220 */ /* 0x040fe20000400000 */
[C---:B------:R-:W-:Y:S01]  /*bd70*/  FFMA R4, R27.reuse, R0, R4 ;  /* 0x000000001b047223 */ /* 0x040fe20000000004 */
[C---:B------:R-:W-:Y:S01]  /*bd80*/  FFMA R5, R27.reuse, R2, R5 ;  /* 0x000000021b057223 */ /* 0x040fe20000000005 */
[C---:B------:R-:W-:Y:S01]  /*bd90*/  FFMA R6, R27.reuse, R3, R6 ;  /* 0x000000031b067223 */ /* 0x040fe20000000006 */
[C---:B------:R-:W-:Y:S01]  /*bda0*/  FFMA R7, R27.reuse, R20, R7 ;  /* 0x000000141b077223 */ /* 0x040fe20000000007 */
[C---:B------:R-:W-:Y:S01]  /*bdb0*/  FMUL R8, R24.reuse, R8 ;  /* 0x0000000818087220 */ /* 0x040fe20000400000 */
[C---:B------:R-:W-:Y:S01]  /*bdc0*/  FMUL R9, R24.reuse, R9 ;  /* 0x0000000918097220 */ /* 0x040fe20000400000 */
[C---:B------:R-:W-:Y:S01]  /*bdd0*/  FMUL R10, R24.reuse, R10 ;  /* 0x0000000a180a7220 */ /* 0x040fe20000400000 */
[C---:B------:R-:W-:Y:S01]  /*bde0*/  FMUL R11, R24.reuse, R11 ;  /* 0x0000000b180b7220 */ /* 0x040fe20000400000 */
[----:B------:R-:W-:Y:S01]  /*bdf0*/  F2FP.TF32.F32.PACK_B R4, R4 ;  /* 0x00000004ff04723e */ /* 0x000fe200024050ff */
[C---:B------:R-:W-:Y:S01]  /*be00*/  FFMA R8, R27.reuse, R21, R8 ;  /* 0x000000151b087223 */ /* 0x040fe20000000008 */
[----:B------:R-:W-:Y:S01]  /*be10*/  F2FP.TF32.F32.PACK_B R5, R5 ;  /* 0x00000005ff05723e */ /* 0x000fe200024050ff */
[C---:B------:R-:W-:Y:S01]  /*be20*/  FFMA R9, R27.reuse, R25, R9 ;  /* 0x000000191b097223 */ /* 0x040fe20000000009 */
[----:B------:R-:W-:Y:S01]  /*be30*/  F2FP.TF32.F32.PACK_B R6, R6 ;  /* 0x00000006ff06723e */ /* 0x000fe200024050ff */
[C---:B------:R-:W-:Y:S01]  /*be40*/  FFMA R10, R27.reuse, R26, R10 ;  /* 0x0000001a1b0a7223 */ /* 0x040fe2000000000a */
[----:B------:R-:W-:Y:S01]  /*be50*/  F2FP.TF32.F32.PACK_B R7, R7 ;  /* 0x00000007ff07723e */ /* 0x000fe200024050ff */
[C---:B------:R-:W-:Y:S01]  /*be60*/  FFMA R11, R27.reuse, R28, R11 ;  /* 0x0000001c1b0b7223 */ /* 0x040fe2000000000b */
[C---:B------:R-:W-:Y:S01]  /*be70*/  FMUL R12, R24.reuse, R12 ;  /* 0x0000000c180c7220 */ /* 0x040fe20000400000 */
[----:B------:R-:W-:Y:S01]  /*be80*/  F2FP.TF32.F32.PACK_B R8, R8 ;  /* 0x00000008ff08723e */ /* 0x000fe200024050ff */
[C---:B------:R-:W-:Y:S01]  /*be90*/  FMUL R13, R24.reuse, R13 ;  /* 0x0000000d180d7220 */ /* 0x040fe20000400000 */
[----:B------:R1:W-:Y:S01]  /*bea0*/  STS.128 [R65+0x6000], R4 ;  /* 0x0060000441007388 */ /* 0x0003e20000000c00 */
        /* <DEDUP_REMOVED lines=8> */
[C---:B------:R-:W-:Y:S01]  /*bf30*/  FFMA R15, R27.reuse, R32, R15 ;  /* 0x000000201b0f7223 */ /* 0x040fe2000000000f */
[C---:B------:R-:W-:Y:S01]  /*bf40*/  FMUL R16, R24.reuse, R16 ;  /* 0x0000001018107220 */ /* 0x040fe20000400000 */
[----:B------:R-:W-:Y:S01]  /*bf50*/  F2FP.TF32.F32.PACK_B R12, R12 ;  /* 0x0000000cff0c723e */ /* 0x000fe200024050ff */
[----:B------:R1:W-:Y:S01]  /*bf60*/  STS.128 [R64+0x6010], R8 ;  /* 0x0060100840007388 */ /* 0x0003e20000000c00 */
[C---:B------:R-:W-:Y:S01]  /*bf70*/  FMUL R17, R24.reuse, R17 ;  /* 0x0000001118117220 */ /* 0x040fe20000400000 */
[C---:B------:R-:W-:Y:S01]  /*bf80*/  FMUL R18, R24.reuse, R18 ;  /* 0x0000001218127220 */ /* 0x040fe20000400000 */
[----:B------:R-:W-:Y:S01]  /*bf90*/  FMUL R19, R24, R19 ;  /* 0x0000001318137220 */ /* 0x000fe20000400000 */
[----:B------:R-:W-:Y:S01]  /*bfa0*/  F2FP.TF32.F32.PACK_B R13, R13 ;  /* 0x0000000dff0d723e */ /* 0x000fe200024050ff */
[C---:B------:R-:W-:Y:S01]  /*bfb0*/  FFMA R16, R27.reuse, R33, R16 ;  /* 0x000000211b107223 */ /* 0x040fe20000000010 */
[----:B------:R-:W-:Y:S01]  /*bfc0*/  F2FP.TF32.F32.PACK_B R14, R14 ;  /* 0x0000000eff0e723e */ /* 0x000fe200024050ff */
[C---:B------:R-:W-:Y:S01]  /*bfd0*/  FFMA R17, R27.reuse, R34, R17 ;  /* 0x000000221b117223 */ /* 0x040fe20000000011 */
[----:B------:R-:W-:Y:S01]  /*bfe0*/  F2FP.TF32.F32.PACK_B R15, R15 ;  /* 0x0000000fff0f723e */ /* 0x000fe200024050ff */
[C---:B------:R-:W-:Y:S01]  /*bff0*/  FFMA R18, R27.reuse, R35, R18 ;  /* 0x000000231b127223 */ /* 0x040fe20000000012 */
[----:B------:R-:W-:Y:S01]  /*c000*/  FFMA R19, R27, R36, R19 ;  /* 0x000000241b137223 */ /* 0x000fe20000000013 */
[----:B------:R-:W-:Y:S02]  /*c010*/  F2FP.TF32.F32.PACK_B R16, R16 ;  /* 0x00000010ff10723e */ /* 0x000fe400024050ff */
[----:B------:R1:W-:Y:S01]  /*c020*/  STS.128 [R63+0x6020], R12 ;  /* 0x0060200c3f007388 */ /* 0x0003e20000000c00 */
[----:B------:R-:W-:Y:S02]  /*c030*/  F2FP.TF32.F32.PACK_B R17, R17 ;  /* 0x00000011ff11723e */ /* 0x000fe400024050ff */
        /* <DEDUP_REMOVED lines=20> */
.L_x_180:
[----:B------:R-:W-:Y:S05]  /*c180*/  BSYNC.RECONVERGENT B0 ;  /* 0x0000000000007941 */ /* 0x000fea0003800200 */
.L_x_179:
[----:B------:R-:W-:Y:S01]  /*c190*/  BAR.SYNC.DEFER_BLOCKING 0x1, 0x80 ;  /* 0x0042000000007b1d */ /* 0x000fe20000010000 */
[----:B------:R-:W-:Y:S01]  /*c1a0*/  UISETP.NE.AND UP0, UPT, UR47, -0x8, UPT ;  /* 0xfffffff82f00788c */ /* 0x000fe2000bf05270 */
[----:B------:R-:W-:Y:S08]  /*c1b0*/  IADD3 R22, PT, PT, R22, 0x1, RZ ;  /* 0x0000000116167810 */ /* 0x000ff00007ffe0ff */
[----:B------:R-:W-:Y:S05]  /*c1c0*/  BRA.U !UP0, `(.L_x_181) ;  /* 0x0000000108287547 */ /* 0x000fea000b800000 */
[----:B------:R-:W-:Y:S01]  /*c1d0*/  ISETP.NE.AND P0, PT, R72, RZ, PT ;  /* 0x000000ff4800720c */ /* 0x000fe20003f05270 */
[----:B------:R-:W-:Y:S01]  /*c1e0*/  IMAD.U32 R2, RZ, RZ, UR46 ;  /* 0x0000002eff027e24 */ /* 0x000fe2000f8e00ff */
[----:B------:R-:W-:Y:S01]  /*c1f0*/  UIADD3 UR4, UPT, UPT, UR46, 0x1, URZ ;  /* 0x000000012e047890 */ /* 0x000fe2000fffe0ff */
[----:B------:R-:W-:Y:S03]  /*c200*/  IMAD.U32 R0, RZ, RZ, UR62 ;  /* 0x0000003eff007e24 */ /* 0x000fe6000f8e00ff */
[----:B------:R-:W-:Y:S04]  /*c210*/  UISETP.NE.AND UP0, UPT, UR4, 0x4, UPT ;  /* 0x000000040400788c */ /* 0x000fe8000bf05270 */
[----:B------:R-:W-:Y:S03]  /*c220*/  USEL UR46, UR4, URZ, UP0 ;  /* 0x000000ff042e7287 */ /* 0x000fe60008000000 */
[----:B------:R-:W-:Y:S05]  /*c230*/  @P0 LEA R2, R2, UR43, 0x3 ;  /* 0x0000002b02020c11 */ /* 0x000fea000f8e18ff */
[----:B------:R-:W-:Y:S05]  /*c240*/  @P0 VIADD R2, R2, 0x40 ;  /* 0x0000004002020836 */ /* 0x000fea0000000000 */
[----:B------:R-:W-:Y:S04]  /*c250*/  @P0 PRMT R0, R0, 0x654, R2 ;  /* 0x0000065400000816 */ /* 0x000fe80000000002 */
[----:B------:R2:W-:Y:S03]  /*c260*/  @P0 SYNCS.ARRIVE.TRANS64.RED.A1T0 RZ, [R0+URZ], RZ ;  /* 0x000000ff00ff09a7 */ /* 0x0005e600081004ff */
.L_x_181:
[----:B------:R-:W-:Y:S01]  /*c270*/  R2UR UR6, R71 ;  /* 0x00000000470672ca */ /* 0x000fe200000e0000 */
[----:B------:R-:W-:Y:S01]  /*c280*/  UIADD3 UR47, UPT, UPT, UR47, 0x8, URZ ;  /* 0x000000082f2f7890 */ /* 0x000fe2000fffe0ff */
[----:B------:R-:W-:Y:S02]  /*c290*/  R2UR UR5, R54 ;  /* 0x00000000360572ca */ /* 0x000fe400000e0000 */
[----:B------:R-:W-:Y:S02]  /*c2a0*/  R2UR UR4, R55 ;  /* 0x00000000370472ca */ /* 0x000fe400000e0000 */
[----:B------:R-:W-:Y:S02]  /*c2b0*/  R2UR UR60, R70 ;  /* 0x00000000463c72ca */ /* 0x000fe400000e0000 */
[----:B------:R-:W-:Y:S02]  /*c2c0*/  ISETP.NE.AND P0, PT, R59, 0x2, PT ;  /* 0x000000023b00780c */ /* 0x000fe40003f05270 */
[----:B------:R-:W-:Y:S02]  /*c2d0*/  ISETP.NE.AND P1, PT, R22, 0x4, PT ;  /* 0x000000041600780c */ /* 0x000fe40003f25270 */
[----:B------:R-:W-:Y:S01]  /*c2e0*/  SEL R2, RZ, 0x1, P0 ;  /* 0x00000001ff027807 */ /* 0x000fe20000000000 */
[----:B------:R-:W-:Y:S01]  /*c2f0*/  UISETP.NE.AND UP0, UPT, UR6, URZ, UPT ;  /* 0x000000ff0600728c */ /* 0x000fe2000bf05270 */
[----:B--2---:R-:W-:Y:S01]  /*c300*/  SEL R0, RZ, 0x1, P1 ;  /* 0x00000001ff007807 */ /* 0x004fe20000800000 */
[----:B------:R-:W-:Y:S01]  /*c310*/  UIADD3 UR28, UPT, UPT, UR36, UR5, URZ ;  /* 0x00000005241c7290 */ /* 0x000fe2000fffe0ff */
[----:B------:R-:W-:Y:S01]  /*c320*/  LOP3.LUT R61, R61, R2, RZ, 0x3c, !PT ;  /* 0x000000023d3d7212 */ /* 0x000fe200078e3cff */
[----:B------:R-:W-:Y:S01]  /*c330*/  UIADD3 UR24, UPT, UPT, UR37, UR4, URZ ;  /* 0x0000000425187290 */ /* 0x000fe2000fffe0ff */
[----:B------:R-:W-:Y:S02]  /*c340*/  LOP3.LUT R62, R62, R0, RZ, 0x3c, !PT ;  /* 0x000000003e3e7212 */ /* 0x000fe400078e3cff */
[----:B------:R-:W-:Y:S02]  /*c350*/  SEL R59, R59, RZ, P0 ;  /* 0x000000ff3b3b7207 */ /* 0x000fe40000000000 */
[----:B------:R-:W-:Y:S01]  /*c360*/  SEL R22, R22, RZ, P1 ;  /* 0x000000ff16167207 */ /* 0x000fe20000800000 */
[----:B------:R-:W-:Y:S06]  /*c370*/  BRA.U UP0, `(.L_x_182) ;  /* 0xffffffa500347547 */ /* 0x000fec000b83ffff */
[----:B------:R-:W-:-:S13]  /*c380*/  R2UR UR4, R56 ;  /* 0x00000000380472ca */ /* 0x000fda00000e0000 */
[----:B------:R-:W-:-:S09]  /*c390*/  UISETP.NE.AND UP0, UPT, UR4, URZ, UPT ;  /* 0x000000ff0400728c */ /* 0x000fd2000bf05270 */
[----:B------:R-:W-:Y:S05]  /*c3a0*/  BRA.U !UP0, `(.L_x_183) ;  /* 0x0000000108487547 */ /* 0x000fea000b800000 */
[----:B------:R-:W2:Y:S02]  /*c3b0*/  LDCU.64 UR4, c[0x0][0x890] ;  /* 0x00011200ff0477ac */ /* 0x000ea40008000a00 */
[----:B--2---:R-:W-:-:S04]  /*c3c0*/  UISETP.NE.U32.AND UP0, UPT, UR4, URZ, UPT ;  /* 0x000000ff0400728c */ /* 0x004fc8000bf05070 */
[----:B------:R-:W-:-:S09]  /*c3d0*/  UISETP.NE.AND.EX UP0, UPT, UR5, URZ, UPT, UP0 ;  /* 0x000000ff0500728c */ /* 0x000fd2000bf05300 */
[----:B------:R-:W-:Y:S05]  /*c3e0*/  BRA.U UP0, `(.L_x_184) ;  /* 0x00000001000c7547 */ /* 0x000fea000b800000 */
[----:B------:R-:W-:-:S13]  /*c3f0*/  FSETP.NEU.AND P0, PT, R27, RZ, PT ;  /* 0x000000ff1b00720b */ /* 0x000fda0003f0d000 */
[----:B------:R-:W-:Y:S05]  /*c400*/  @!P0 EXIT ;  /* 0x000000000000894d */ /* 0x000fea0003800000 */
[----:B------:R-:W-:Y:S05]  /*c410*/  BRA `(.L_x_183) ;  /* 0x00000000002c7947 */ /* 0x000fea0003800000 */
.L_x_184:
[----:B------:R-:W-:Y:S01]  /*c420*/  ISETP.NE.AND P0, PT, R58, RZ, PT ;  /* 0x000000ff3a00720c */ /* 0x000fe20003f05270 */
[----:B------:R-:W-:-:S12]  /*c430*/  BSSY.RECONVERGENT B0, `(.L_x_183) ;  /* 0x0000009000007945 */ /* 0x000fd80003800200 */
[----:B------:R-:W-:Y:S05]  /*c440*/  @P0 BRA `(.L_x_185) ;  /* 0x0000000000140947 */ /* 0x000fea0003800000 */
[----:B------:R-:W2:Y:S02]  /*c450*/  LDCU.64 UR4, c[0x0][0x888] ;  /* 0x00011100ff0477ac */ /* 0x000ea40008000a00 */
[----:B--2---:R-:W-:-:S04]  /*c460*/  ISETP.NE.U32.AND P0, PT, RZ, UR4, PT ;  /* 0x00000004ff007c0c */ /* 0x004fc8000bf05070 */
[----:B------:R-:W-:-:S13]  /*c470*/  ISETP.NE.AND.EX P0, PT, RZ, UR5, PT, P0 ;  /* 0x00000005ff007c0c */ /* 0x000fda000bf05300 */
[----:B------:R-:W-:Y:S05]  /*c480*/  @!P0 EXIT ;  /* 0x000000000000894d */ /* 0x000fea0003800000 */
[----:B------:R-:W-:Y:S05]  /*c490*/  BRA `(.L_x_186) ;  /* 0x0000000000087947 */ /* 0x000fea0003800000 */
.L_x_185:
[----:B------:R-:W-:-:S13]  /*c4a0*/  FSETP.NEU.AND P0, PT, R27, RZ, PT ;  /* 0x000000ff1b00720b */ /* 0x000fda0003f0d000 */
[----:B------:R-:W-:Y:S05]  /*c4b0*/  @!P0 EXIT ;  /* 0x000000000000894d */ /* 0x000fea0003800000 */
.L_x_186:
[----:B------:R-:W-:Y:S05]  /*c4c0*/  BSYNC.RECONVERGENT B0 ;  /* 0x0000000000007941 */ /* 0x000fea0003800200 */
.L_x_183:
[----:B------:R-:W-:Y:S01]  /*c4d0*/  ULEA UR4, UR46, UR43, 0x3 ;  /* 0x0000002b2e047291 */ /* 0x000fe2000f8e18ff */
[----:B------:R-:W-:-:S04]  /*c4e0*/  DEPBAR.LE SB0, 0x0 ;  /* 0x000080000000791a */ /* 0x000fc80000000000 */
[----:B------:R-:W-:-:S04]  /*c4f0*/  UIADD3 UR4, UPT, UPT, UR4, 0x40, URZ ;  /* 0x0000004004047890 */ /* 0x000fc8000fffe0ff */
[----:B------:R-:W-:-:S09]  /*c500*/  UPRMT UR4, UR62, 0x654, UR4 ;  /* 0x000006543e047896 */ /* 0x000fd20008000004 */
[----:B------:R-:W-:Y:S01]  /*c510*/  SYNCS.ARRIVE.TRANS64.RED.A1T0 RZ, [UR4], RZ ;  /* 0x000000ffffff79a7 */ /* 0x000fe20008100404 */
[----:B------:R-:W-:Y:S05]  /*c520*/  EXIT ;  /* 0x000000000000794d */ /* 0x000fea0003800000 */
.L_x_24:
[----:B---3--:R3:W4:Y:S02]  /*c530*/  SYNCS.PHASECHK.TRANS64.TRYWAIT P0, [R0+URZ+0xe0], R2 ;  /* 0x0000e002000075a7 */ /* 0x00872400080011ff */
[----:B----4-:R-:W-:Y:S05]  /*c540*/  @!P0 NANOSLEEP.SYNCS 0x989680 ;  /* 0x009896800000895d */ /* 0x010fea0003900000 */
[----:B------:R-:W4:Y:S02]  /*c550*/  @!P0 SYNCS.PHASECHK.TRANS64 P0, [R0+URZ+0xe0], R2 ;  /* 0x0000e002000085a7 */ /* 0x000f2400080010ff */
[----:B----4-:R-:W-:Y:S05]  /*c560*/  @!P0 BRA `(.L_x_24) ;  /* 0xfffffffc00f08947 */ /* 0x010fea000383ffff */
[----:B------:R-:W-:Y:S05]  /*c570*/  BRA `(.L_x_187) ;  /* 0xffffff5400307947 */ /* 0x000fea000383ffff */
.L_x_27:
[----:B--2---:R-:W-:-:S07]  /*c580*/  MOV R0, UR7 ;  /* 0x0000000700007c02 */ /* 0x004fce0008000f00 */
.L_x_188:
[----:B--2---:R2:W3:Y:S02]  /*c590*/  SYNCS.PHASECHK.TRANS64.TRYWAIT P0, [R0+URZ+0x10], R3 ;  /* 0x00001003000075a7 */ /* 0x0044e400080011ff */
[----:B---3--:R-:W-:Y:S05]  /*c5a0*/  @!P0 NANOSLEEP.SYNCS 0x989680 ;  /* 0x009896800000895d */ /* 0x008fea0003900000 */
[----:B------:R-:W3:Y:S02]  /*c5b0*/  @!P0 SYNCS.PHASECHK.TRANS64 P0, [R0+URZ+0x10], R3 ;  /* 0x00001003000085a7 */ /* 0x000ee400080010ff */
[----:B---3--:R-:W-:Y:S05]  /*c5c0*/  @!P0 BRA `(.L_x_188) ;  /* 0xfffffffc00f08947 */ /* 0x008fea000383ffff */
[----:B------:R-:W-:Y:S05]  /*c5d0*/  BRA `(.L_x_26) ;  /* 0xffffff5400887947 */ /* 0x000fea000383ffff */
.L_x_36:
[----:B-1----:R-:W-:-:S07]  /*c5e0*/  MOV R0, UR7 ;  /* 0x0000000700007c02 */ /* 0x002fce0008000f00 */
.L_x_189:
[----:B-1----:R1:W2:Y:S02]  /*c5f0*/  SYNCS.PHASECHK.TRANS64.TRYWAIT P0, [R0+URZ+0x10], R3 ;  /* 0x00001003000075a7 */ /* 0x0022a400080011ff */
[----:B--2---:R-:W-:Y:S05]  /*c600*/  @!P0 NANOSLEEP.SYNCS 0x989680 ;  /* 0x009896800000895d */ /* 0x004fea0003900000 */
[----:B------:R-:W2:Y:S02]  /*c610*/  @!P0 SYNCS.PHASECHK.TRANS64 P0, [R0+URZ+0x10], R3 ;  /* 0x00001003000085a7 */ /* 0x000ea400080010ff */
[----:B--2---:R-:W-:Y:S05]  /*c620*/  @!P0 BRA `(.L_x_189) ;  /* 0xfffffffc00f08947 */ /* 0x004fea000383ffff */
[----:B------:R-:W-:Y:S05]  /*c630*/  BRA `(.L_x_35) ;  /* 0xffffff5800e47947 */ /* 0x000fea000383ffff */
.L_x_43:
[----:B-1----:R1:W4:Y:S02]  /*c640*/  SYNCS.PHASECHK.TRANS64.TRYWAIT P0, [R3+URZ+0x70], R0 ;  /* 0x00007000030075a7 */ /* 0x00232400080011ff */
[----:B----4-:R-:W-:Y:S05]  /*c650*/  @!P0 NANOSLEEP.SYNCS 0x989680 ;  /* 0x009896800000895d */ /* 0x010fea0003900000 */
[----:B------:R-:W4:Y:S02]  /*c660*/  @!P0 SYNCS.PHASECHK.TRANS64 P0, [R3+URZ+0x70], R0 ;  /* 0x00007000030085a7 */ /* 0x000f2400080010ff */
[----:B----4-:R-:W-:Y:S05]  /*c670*/  @!P0 BRA `(.L_x_43) ;  /* 0xfffffffc00f08947 */ /* 0x010fea000383ffff */
[----:B------:R-:W-:Y:S05]  /*c680*/  BRA `(.L_x_190) ;  /* 0xffffff6000207947 */ /* 0x000fea000383ffff */
.L_x_47:
[----:B------:R-:W-:-:S07]  /*c690*/  MOV R0, UR4 ;  /* 0x0000000400007c02 */ /* 0x000fce0008000f00 */
.L_x_191:
[----:B-1----:R1:W2:Y:S02]  /*c6a0*/  SYNCS.PHASECHK.TRANS64.TRYWAIT P0, [R0+URZ], R2 ;  /* 0x00000002000075a7 */ /* 0x0022a400080011ff */
[----:B--2---:R-:W-:Y:S05]  /*c6b0*/  @!P0 NANOSLEEP.SYNCS 0x989680 ;  /* 0x009896800000895d */ /* 0x004fea0003900000 */
[----:B------:R-:W2:Y:S02]  /*c6c0*/  @!P0 SYNCS.PHASECHK.TRANS64 P0, [R0+URZ], R2 ;  /* 0x00000002000085a7 */ /* 0x000ea400080010ff */
[----:B--2---:R-:W-:Y:S05]  /*c6d0*/  @!P0 BRA `(.L_x_191) ;  /* 0xfffffffc00f08947 */ /* 0x004fea000383ffff */
[----:B------:R-:W-:Y:S05]  /*c6e0*/  BRA `(.L_x_192) ;  /* 0xffffff6400cc7947 */ /* 0x000fea000383ffff */
.L_x_50:
[----:B--2---:R2:W3:Y:S02]  /*c6f0*/  SYNCS.PHASECHK.TRANS64.TRYWAIT P0, [R0+URZ+0xd0], R8 ;  /* 0x0000d008000075a7 */ /* 0x0044e400080011ff */
[----:B---3--:R-:W-:Y:S05]  /*c700*/  @!P0 NANOSLEEP.SYNCS 0x989680 ;  /* 0x009896800000895d */ /* 0x008fea0003900000 */
[----:B------:R-:W3:Y:S02]  /*c710*/  @!P0 SYNCS.PHASECHK.TRANS64 P0, [R0+URZ+0xd0], R8 ;  /* 0x0000d008000085a7 */ /* 0x000ee400080010ff */
[----:B---3--:R-:W-:Y:S05]  /*c720*/  @!P0 BRA `(.L_x_50) ;  /* 0xfffffffc00f08947 */ /* 0x008fea000383ffff */
[----:B------:R-:W-:Y:S05]  /*c730*/  BRA `(.L_x_193) ;  /* 0xffffff68002c7947 */ /* 0x000fea000383ffff */
.L_x_51:
[----:B------:R-:W-:-:S07]  /*c740*/  MOV R0, UR4 ;  /* 0x0000000400007c02 */ /* 0x000fce0008000f00 */
.L_x_194:
[----:B--2---:R2:W3:Y:S02]  /*c750*/  SYNCS.PHASECHK.TRANS64.TRYWAIT P0, [R0+URZ+0x80], R9 ;  /* 0x00008009000075a7 */ /* 0x0044e400080011ff */
[----:B---3--:R-:W-:Y:S05]  /*c760*/  @!P0 NANOSLEEP.SYNCS 0x989680 ;  /* 0x009896800000895d */ /* 0x008fea0003900000 */
[----:B------:R-:W3:Y:S02]  /*c770*/  @!P0 SYNCS.PHASECHK.TRANS64 P0, [R0+URZ+0x80], R9 ;  /* 0x00008009000085a7 */ /* 0x000ee400080010ff */
[----:B---3--:R-:W-:Y:S05]  /*c780*/  @!P0 BRA `(.L_x_194) ;  /* 0xfffffffc00f08947 */ /* 0x008fea000383ffff */
[----:B------:R-:W-:Y:S05]  /*c790*/  BRA `(.L_x_195) ;  /* 0xffffff68003c7947 */ /* 0x000fea000383ffff */
.L_x_52:
[----:B--2---:R2:W3:Y:S02]  /*c7a0*/  SYNCS.PHASECHK.TRANS64.TRYWAIT P1, [R0+URZ+0x70], R8 ;  /* 0x00007008000075a7 */ /* 0x0044e400080211ff */
[----:B---3--:R-:W-:Y:S05]  /*c7b0*/  @!P1 NANOSLEEP.SYNCS 0x989680 ;  /* 0x009896800000995d */ /* 0x008fea0003900000 */
[----:B------:R-:W3:Y:S02]  /*c7c0*/  @!P1 SYNCS.PHASECHK.TRANS64 P1, [R0+URZ+0x70], R8 ;  /* 0x00007008000095a7 */ /* 0x000ee400080210ff */
[----:B---3--:R-:W-:Y:S05]  /*c7d0*/  @!P1 BRA `(.L_x_52) ;  /* 0xfffffffc00f09947 */ /* 0x008fea000383ffff */
[----:B------:R-:W-:Y:S05]  /*c7e0*/  BRA `(.L_x_196) ;  /* 0xffffff68006c7947 */ /* 0x000fea000383ffff */
.L_x_55:
[----:B------:R-:W-:-:S07]  /*c7f0*/  MOV R0, UR4 ;  /* 0x0000000400007c02 */ /* 0x000fce0008000f00 */
.L_x_197:
[----:B--2---:R2:W3:Y:S02]  /*c800*/  SYNCS.PHASECHK.TRANS64.TRYWAIT P0, [R0+URZ+0x80], R2 ;  /* 0x00008002000075a7 */ /* 0x0044e400080011ff */
[----:B---3--:R-:W-:Y:S05]  /*c810*/  @!P0 NANOSLEEP.SYNCS 0x989680 ;  /* 0x009896800000895d */ /* 0x008fea0003900000 */
[----:B------:R-:W3:Y:S02]  /*c820*/  @!P0 SYNCS.PHASECHK.TRANS64 P0, [R0+URZ+0x80], R2 ;  /* 0x00008002000085a7 */ /* 0x000ee400080010ff */
[----:B---3--:R-:W-:Y:S05]  /*c830*/  @!P0 BRA `(.L_x_197) ;  /* 0xfffffffc00f08947 */ /* 0x008fea000383ffff */
[----:B------:R-:W-:Y:S05]  /*c840*/  BRA `(.L_x_54) ;  /* 0xffffff6800c07947 */ /* 0x000fea000383ffff */
.L_x_64:
[----:B--2---:R-:W-:-:S04]  /*c850*/  MOV R7, UR5 ;  /* 0x0000000500077c02 */ /* 0x004fc80008000f00 */
[----:B------:R2:W3:Y:S03]  /*c860*/  SYNCS.PHASECHK.TRANS64.TRYWAIT P0, [R7+URZ+0x8], R8 ;  /* 0x00000808070075a7 */ /* 0x0004e600080011ff */
[----:B---3--:R-:W-:Y:S05]  /*c870*/  @!P0 NANOSLEEP.SYNCS 0x989680 ;  /* 0x009896800000895d */ /* 0x008fea0003900000 */
[----:B------:R-:W3:Y:S02]  /*c880*/  @!P0 SYNCS.PHASECHK.TRANS64 P0, [R7+URZ+0x8], R8 ;  /* 0x00000808070085a7 */ /* 0x000ee400080010ff */
[----:B---3--:R-:W-:Y:S05]  /*c890*/  @!P0 BRA `(.L_x_64) ;  /* 0xfffffffc00ec8947 */ /* 0x008fea000383ffff */
[----:B------:R-:W-:Y:S05]  /*c8a0*/  BRA `(.L_x_63) ;  /* 0xffffff6c007c7947 */ /* 0x000fea000383ffff */
.L_x_66:
[----:B------:R-:W-:Y:S01]  /*c8b0*/  BSSY B0, `(.L_x_198) ;  /* 0x0000006000007945 */ /* 0x000fe20003800000 */
[----:B------:R-:W-:-:S07]  /*c8c0*/  MOV R15, 0xffffffff ;  /* 0xffffffff000f7802 */ /* 0x000fce0000000f00 */
[----:B-12--5:R-:W-:Y:S05]  /*c8d0*/  WARPSYNC.COLLECTIVE R15, `(.L_x_199) ;  /* 0x000000000f0c7348 */ /* 0x026fea0003c00000 */
[----:B------:R-:W-:Y:S02]  /*c8e0*/  ELECT P6, UR79, PT ;  /* 0x00000000004f782f */ /* 0x000fe400038c0000 */
[----:B------:R-:W-:Y:S01]  /*c8f0*/  MOV R14, UR79 ;  /* 0x0000004f000e7c02 */ /* 0x000fe20008000f00 */
[----:B-12--5:R-:W-:Y:S10]  /*c900*/  ENDCOLLECTIVE ;  /* 0x000000000000791b */ /* 0x026ff40003800000 */
.L_x_199:
[----:B------:R-:W-:Y:S05]  /*c910*/  BSYNC B0 ;  /* 0x0000000000007941 */ /* 0x000fea0003800000 */
.L_x_198:
[----:B------:R-:W-:Y:S01]  /*c920*/  PLOP3.LUT P0, PT, P6, PT, PT, 0x80, 0x8 ;  /* 0x000000000008781c */ /* 0x000fe2000370f070 */
[----:B------:R-:W-:-:S12]  /*c930*/  BRA `(.L_x_200) ;  /* 0xffffff6c00ac7947 */ /* 0x000fd8000383ffff */
.L_x_68:
[----:B--2---:R-:W-:-:S04]  /*c940*/  MOV R5, UR5 ;  /* 0x0000000500057c02 */ /* 0x004fc80008000f00 */
[----:B------:R2:W3:Y:S03]  /*c950*/  SYNCS.PHASECHK.TRANS64.TRYWAIT P0, [R5+URZ+0x8], R6 ;  /* 0x00000806050075a7 */ /* 0x0004e600080011ff */
[----:B---3--:R-:W-:Y:S05]  /*c960*/  @!P0 NANOSLEEP.SYNCS 0x989680 ;  /* 0x009896800000895d */ /* 0x008fea0003900000 */
[----:B------:R-:W3:Y:S02]  /*c970*/  @!P0 SYNCS.PHASECHK.TRANS64 P0, [R5+URZ+0x8], R6 ;  /* 0x00000806050085a7 */ /* 0x000ee400080010ff */
[----:B---3--:R-:W-:Y:S05]  /*c980*/  @!P0 BRA `(.L_x_68) ;  /* 0xfffffffc00ec8947 */ /* 0x008fea000383ffff */
[----:B------:R-:W-:Y:S05]  /*c990*/  BRA `(.L_x_67) ;  /* 0xffffff6c00b07947 */ /* 0x000fea000383ffff */
.L_x_69:
[----:B-1----:R1:W2:Y:S02]  /*c9a0*/  SYNCS.PHASECHK.TRANS64.TRYWAIT P0, [R3+URZ+0x70], R4 ;  /* 0x00007004030075a7 */ /* 0x0022a400080011ff */
[----:B--2---:R-:W-:Y:S05]  /*c9b0*/  @!P0 NANOSLEEP.SYNCS 0x989680 ;  /* 0x009896800000895d */ /* 0x004fea0003900000 */
[----:B------:R-:W2:Y:S02]  /*c9c0*/  @!P0 SYNCS.PHASECHK.TRANS64 P0, [R3+URZ+0x70], R4 ;  /* 0x00007004030085a7 */ /* 0x000ea400080010ff */
[----:B--2---:R-:W-:Y:S05]  /*c9d0*/  @!P0 BRA `(.L_x_69) ;  /* 0xfffffffc00f08947 */ /* 0x004fea000383ffff */
[----:B------:R-:W-:Y:S05]  /*c9e0*/  BRA `(.L_x_201) ;  /* 0xffffff7000c07947 */ /* 0x000fea000383ffff */
.L_x_71:
[----:B------:R-:W-:-:S13]  /*c9f0*/  R2UR UR4, R4 ;  /* 0x00000000040472ca */ /* 0x000fda00000e0000 */
[----:B------:R-:W-:-:S07]  /*ca00*/  MOV R3, UR4 ;  /* 0x0000000400037c02 */ /* 0x000fce0008000f00 */
.L_x_202:
[----:B-1----:R1:W2:Y:S02]  /*ca10*/  SYNCS.PHASECHK.TRANS64.TRYWAIT P0, [R3+URZ+0xb0], R5 ;  /* 0x0000b005030075a7 */ /* 0x0022a400080011ff */
[----:B--2---:R-:W-:Y:S05]  /*ca20*/  @!P0 NANOSLEEP.SYNCS 0x989680 ;  /* 0x009896800000895d */ /* 0x004fea0003900000 */
[----:B------:R-:W2:Y:S02]  /*ca30*/  @!P0 SYNCS.PHASECHK.TRANS64 P0, [R3+URZ+0xb0], R5 ;  /* 0x0000b005030085a7 */ /* 0x000ea400080010ff */
[----:B--2---:R-:W-:Y:S05]  /*ca40*/  @!P0 BRA `(.L_x_202) ;  /* 0xfffffffc00f08947 */ /* 0x004fea000383ffff */
[----:B------:R-:W-:Y:S05]  /*ca50*/  BRA `(.L_x_203) ;  /* 0xffffff7400147947 */ /* 0x000fea000383ffff */
.L_x_74:
[----:B------:R-:W-:Y:S07]  /*ca60*/  MOV R3, UR5 ;  /* 0x0000000500037c02 */ /* 0x000fee0008000f00 */
.L_x_204:
[----:B-1----:R1:W2:Y:S02]  /*ca70*/  SYNCS.PHASECHK.TRANS64.TRYWAIT P0, [R3+URZ], R5 ;  /* 0x00000005030075a7 */ /* 0x0022a400080011ff */
[----:B--2---:R-:W-:Y:S05]  /*ca80*/  @!P0 NANOSLEEP.SYNCS 0x989680 ;  /* 0x009896800000895d */ /* 0x004fea0003900000 */
[----:B------:R-:W2:Y:S02]  /*ca90*/  @!P0 SYNCS.PHASECHK.TRANS64 P0, [R3+URZ], R5 ;  /* 0x00000005030085a7 */ /* 0x000ea400080010ff */
[----:B--2---:R-:W-:Y:S05]  /*caa0*/  @!P0 BRA `(.L_x_204) ;  /* 0xfffffffc00f08947 */ /* 0x004fea000383ffff */
[----:B------:R-:W-:Y:S05]  /*cab0*/  BRA `(.L_x_73) ;  /* 0xffffff74002c7947 */ /* 0x000fea000383ffff */
.L_x_78:
[----:B-1----:R-:W-:-:S07]  /*cac0*/  MOV R2, UR4 ;  /* 0x0000000400027c02 */ /* 0x002fce0008000f00 */
.L_x_205:
[----:B-1----:R1:W2:Y:S02]  /*cad0*/  SYNCS.PHASECHK.TRANS64.TRYWAIT P0, [R2+URZ], R3 ;  /* 0x00000003020075a7 */ /* 0x0022a400080011ff */
[----:B--2---:R-:W-:Y:S05]  /*cae0*/  @!P0 NANOSLEEP.SYNCS 0x989680 ;  /* 0x009896800000895d */ /* 0x004fea0003900000 */
[----:B------:R-:W2:Y:S02]  /*caf0*/  @!P0 SYNCS.PHASECHK.TRANS64 P0, [R2+URZ], R3 ;  /* 0x00000003020085a7 */ /* 0x000ea400080010ff */
[----:B--2---:R-:W-:Y:S05]  /*cb00*/  @!P0 BRA `(.L_x_205) ;  /* 0xfffffffc00f08947 */ /* 0x004fea000383ffff */
[----:B------:R-:W-:Y:S05]  /*cb10*/  BRA `(.L_x_206) ;  /* 0xffffff7c00447947 */ /* 0x000fea000383ffff */
.L_x_79:
[----:B------:R-:W-:-:S07]  /*cb20*/  MOV R2, UR5 ;  /* 0x0000000500027c02 */ /* 0x000fce0008000f00 */
.L_x_207:
[----:B-1----:R1:W2:Y:S02]  /*cb30*/  SYNCS.PHASECHK.TRANS64.TRYWAIT P0, [R2+URZ], R4 ;  /* 0x00000004020075a7 */ /* 0x0022a400080011ff */
[----:B--2---:R-:W-:Y:S05]  /*cb40*/  @!P0 NANOSLEEP.SYNCS 0x989680 ;  /* 0x009896800000895d */ /* 0x004fea0003900000 */
[----:B------:R-:W2:Y:S02]  /*cb50*/  @!P0 SYNCS.PHASECHK.TRANS64 P0, [R2+URZ], R4 ;  /* 0x00000004020085a7 */ /* 0x000ea400080010ff */
[----:B--2---:R-:W-:Y:S05]  /*cb60*/  @!P0 BRA `(.L_x_207) ;  /* 0xfffffffc00f08947 */ /* 0x004fea000383ffff */
[----:B------:R-:W-:Y:S05]  /*cb70*/  BRA `(.L_x_208) ;  /* 0xffffff7c00547947 */ /* 0x000fea000383ffff */
.L_x_80:
[----:B------:R-:W-:-:S07]  /*cb80*/  MOV R2, UR5 ;  /* 0x0000000500027c02 */ /* 0x000fce0008000f00 */
.L_x_209:
[----:B-1----:R1:W2:Y:S02]  /*cb90*/  SYNCS.PHASECHK.TRANS64.TRYWAIT P0, [R2+URZ], R4 ;  /* 0x00000004020075a7 */ /* 0x0022a400080011ff */
[----:B--2---:R-:W-:Y:S05]  /*cba0*/  @!P0 NANOSLEEP.SYNCS 0x989680 ;  /* 0x009896800000895d */ /* 0x004fea0003900000 */
[----:B------:R-:W2:Y:S02]  /*cbb0*/  @!P0 SYNCS.PHASECHK.TRANS64 P0, [R2+URZ], R4 ;  /* 0x00000004020085a7 */ /* 0x000ea400080010ff */
[----:B--2---:R-:W-:Y:S05]  /*cbc0*/  @!P0 BRA `(.L_x_209) ;  /* 0xfffffffc00f08947 */ /* 0x004fea000383ffff */
[----:B------:R-:W-:Y:S05]  /*cbd0*/  BRA `(.L_x_210) ;  /* 0xffffff7c00607947 */ /* 0x000fea000383ffff */
.L_x_83:
[----:B------:R-:W-:-:S07]  /*cbe0*/  MOV R2, UR62 ;  /* 0x0000003e00027c02 */ /* 0x000fce0008000f00 */
.L_x_211:
[----:B-1----:R1:W2:Y:S02]  /*cbf0*/  SYNCS.PHASECHK.TRANS64.TRYWAIT P1, [R2+URZ+0xf0], R3 ;  /* 0x0000f003020075a7 */ /* 0x0022a400080211ff */
[----:B--2---:R-:W-:Y:S05]  /*cc00*/  @!P1 NANOSLEEP.SYNCS 0x989680 ;  /* 0x009896800000995d */ /* 0x004fea0003900000 */
[----:B------:R-:W2:Y:S02]  /*cc10*/  @!P1 SYNCS.PHASECHK.TRANS64 P1, [R2+URZ+0xf0], R3 ;  /* 0x0000f003020095a7 */ /* 0x000ea400080210ff */
[----:B--2---:R-:W-:Y:S05]  /*cc20*/  @!P1 BRA `(.L_x_211) ;  /* 0xfffffffc00f09947 */ /* 0x004fea000383ffff */
[----:B------:R-:W-:Y:S05]  /*cc30*/  BRA `(.L_x_212) ;  /* 0xffffff7c00b07947 */ /* 0x000fea000383ffff */
.L_x_88:
[----:B--2---:R2:W3:Y:S02]  /*cc40*/  SYNCS.PHASECHK.TRANS64.TRYWAIT P0, [R8+URZ+0x70], R0 ;  /* 0x00007000080075a7 */ /* 0x0044e400080011ff */
[----:B---3--:R-:W-:Y:S05]  /*cc50*/  @!P0 NANOSLEEP.SYNCS 0x989680 ;  /* 0x009896800000895d */ /* 0x008fea0003900000 */
[----:B------:R-:W3:Y:S02]  /*cc60*/  @!P0 SYNCS.PHASECHK.TRANS64 P0, [R8+URZ+0x70], R0 ;  /* 0x00007000080085a7 */ /* 0x000ee400080010ff */
[----:B---3--:R-:W-:Y:S05]  /*cc70*/  @!P0 BRA `(.L_x_88) ;  /* 0xfffffffc00f08947 */ /* 0x008fea000383ffff */
[----:B------:R-:W-:Y:S05]  /*cc80*/  BRA `(.L_x_213) ;  /* 0xffffff8000e87947 */ /* 0x000fea000383ffff */
.L_x_91:
[----:B--2---:R-:W-:Y:S07]  /*cc90*/  MOV R0, UR21 ;  /* 0x0000001500007c02 */ /* 0x004fee0008000f00 */
.L_x_214:
[----:B--2---:R2:W3:Y:S02]  /*cca0*/  SYNCS.PHASECHK.TRANS64.TRYWAIT P1, [R0+URZ+0x68], R2 ;  /* 0x00006802000075a7 */ /* 0x0044e400080211ff */
[----:B---3--:R-:W-:Y:S05]  /*ccb0*/  @!P1 NANOSLEEP.SYNCS 0x989680 ;  /* 0x009896800000995d */ /* 0x008fea0003900000 */
[----:B------:R-:W3:Y:S02]  /*ccc0*/  @!P1 SYNCS.PHASECHK.TRANS64 P1, [R0+URZ+0x68], R2 ;  /* 0x00006802000095a7 */ /* 0x000ee400080210ff */
[----:B---3--:R-:W-:Y:S05]  /*ccd0*/  @!P1 BRA `(.L_x_214) ;  /* 0xfffffffc00f09947 */ /* 0x008fea000383ffff */
[----:B------:R-:W-:Y:S05]  /*cce0*/  BRA `(.L_x_90) ;  /* 0xffffff8800687947 */ /* 0x000fea000383ffff */
.L_x_94:
[----:B--2---:R-:W-:Y:S07]  /*ccf0*/  MOV R0, UR21 ;  /* 0x0000001500007c02 */ /* 0x004fee0008000f00 */
.L_x_215:
[----:B--2---:R2:W3:Y:S02]  /*cd00*/  SYNCS.PHASECHK.TRANS64.TRYWAIT P0, [R0+URZ+0x40], R5 ;  /* 0x00004005000075a7 */ /* 0x0044e400080011ff */
[----:B---3--:R-:W-:Y:S05]  /*cd10*/  @!P0 NANOSLEEP.SYNCS 0x989680 ;  /* 0x009896800000895d */ /* 0x008fea0003900000 */
[----:B------:R-:W3:Y:S02]  /*cd20*/  @!P0 SYNCS.PHASECHK.TRANS64 P0, [R0+URZ+0x40], R5 ;  /* 0x00004005000085a7 */ /* 0x000ee400080010ff */
[----:B---3--:R-:W-:Y:S05]  /*cd30*/  @!P0 BRA `(.L_x_215) ;  /* 0xfffffffc00f08947 */ /* 0x008fea000383ffff */
[----:B------:R-:W-:Y:S05]  /*cd40*/  BRA `(.L_x_216) ;  /* 0xffffff8800c07947 */ /* 0x000fea000383ffff */
.L_x_95:
[----:B------:R-:W-:Y:S07]  /*cd50*/  MOV R0, UR21 ;  /* 0x0000001500007c02 */ /* 0x000fee0008000f00 */
.L_x_217:
[----:B--2---:R2:W3:Y:S02]  /*cd60*/  SYNCS.PHASECHK.TRANS64.TRYWAIT P0, [R0+URZ+0x48], R5 ;  /* 0x00004805000075a7 */ /* 0x0044e400080011ff */
[----:B---3--:R-:W-:Y:S05]  /*cd70*/  @!P0 NANOSLEEP.SYNCS 0x989680 ;  /* 0x009896800000895d */ /* 0x008fea0003900000 */
[----:B------:R-:W3:Y:S02]  /*cd80*/  @!P0 SYNCS.PHASECHK.TRANS64 P0, [R0+URZ+0x48], R5 ;  /* 0x00004805000085a7 */ /* 0x000ee400080010ff */
[----:B---3--:R-:W-:Y:S05]  /*cd90*/  @!P0 BRA `(.L_x_217) ;  /* 0xfffffffc00f08947 */ /* 0x008fea000383ffff */
[----:B------:R-:W-:Y:S05]  /*cda0*/  BRA `(.L_x_218) ;  /* 0xffffff8c00007947 */ /* 0x000fea000383ffff */
.L_x_96:
[----:B------:R-:W-:Y:S07]  /*cdb0*/  MOV R0, UR21 ;  /* 0x0000001500007c02 */ /* 0x000fee0008000f00 */
.L_x_219:
[----:B--2---:R2:W3:Y:S02]  /*cdc0*/  SYNCS.PHASECHK.TRANS64.TRYWAIT P0, [R0+URZ+0x50], R5 ;  /* 0x00005005000075a7 */ /* 0x0044e400080011ff */
[----:B---3--:R-:W-:Y:S05]  /*cdd0*/  @!P0 NANOSLEEP.SYNCS 0x989680 ;  /* 0x009896800000895d */ /* 0x008fea0003900000 */
[----:B------:R-:W3:Y:S02]  /*cde0*/  @!P0 SYNCS.PHASECHK.TRANS64 P0, [R0+URZ+0x50], R5 ;  /* 0x00005005000085a7 */ /* 0x000ee400080010ff */
[----:B---3--:R-:W-:Y:S05]  /*cdf0*/  @!P0 BRA `(.L_x_219) ;  /* 0xfffffffc00f08947 */ /* 0x008fea000383ffff */
[----:B------:R-:W-:Y:S05]  /*ce00*/  BRA `(.L_x_220) ;  /* 0xffffff8c00487947 */ /* 0x000fea000383ffff */
.L_x_97:
[----:B------:R-:W-:Y:S07]  /*ce10*/  MOV R0, UR21 ;  /* 0x0000001500007c02 */ /* 0x000fee0008000f00 */
.L_x_221:
[----:B--2---:R2:W3:Y:S02]  /*ce20*/  SYNCS.PHASECHK.TRANS64.TRYWAIT P0, [R0+URZ+0x58], R5 ;  /* 0x00005805000075a7 */ /* 0x0044e400080011ff */
[----:B---3--:R-:W-:Y:S05]  /*ce30*/  @!P0 NANOSLEEP.SYNCS 0x989680 ;  /* 0x009896800000895d */ /* 0x008fea0003900000 */
[----:B------:R-:W3:Y:S02]  /*ce40*/  @!P0 SYNCS.PHASECHK.TRANS64 P0, [R0+URZ+0x58], R5 ;  /* 0x00005805000085a7 */ /* 0x000ee400080010ff */
[----:B---3--:R-:W-:Y:S05]  /*ce50*/  @!P0 BRA `(.L_x_221) ;  /* 0xfffffffc00f08947 */ /* 0x008fea000383ffff */
[----:B------:R-:W-:Y:S05]  /*ce60*/  BRA `(.L_x_222) ;  /* 0xffffff8c00907947 */ /* 0x000fea000383ffff */
.L_x_98:
[----:B------:R-:W-:Y:S07]  /*ce70*/  MOV R0, UR21 ;  /* 0x0000001500007c02 */ /* 0x000fee0008000f00 */
.L_x_223:
[----:B--2---:R2:W3:Y:S02]  /*ce80*/  SYNCS.PHASECHK.TRANS64.TRYWAIT P0, [R0+URZ+0x40], R4 ;  /* 0x00004004000075a7 */ /* 0x0044e400080011ff */
[----:B---3--:R-:W-:Y:S05]  /*ce90*/  @!P0 NANOSLEEP.SYNCS 0x989680 ;  /* 0x009896800000895d */ /* 0x008fea0003900000 */
[----:B------:R-:W3:Y:S02]  /*cea0*/  @!P0 SYNCS.PHASECHK.TRANS64 P0, [R0+URZ+0x40], R4 ;  /* 0x00004004000085a7 */ /* 0x000ee400080010ff */
[----:B---3--:R-:W-:Y:S05]  /*ceb0*/  @!P0 BRA `(.L_x_223) ;  /* 0xfffffffc00f08947 */ /* 0x008fea000383ffff */
[----:B------:R-:W-:Y:S05]  /*cec0*/  BRA `(.L_x_224) ;  /* 0xffffff8c00dc7947 */ /* 0x000fea000383ffff */
.L_x_99:
[----:B------:R-:W-:Y:S07]  /*ced0*/  MOV R0, UR21 ;  /* 0x0000001500007c02 */ /* 0x000fee0008000f00 */
.L_x_225:
[----:B--2---:R2:W3:Y:S02]  /*cee0*/  SYNCS.PHASECHK.TRANS64.TRYWAIT P0, [R0+URZ+0x48], R4 ;  /* 0x00004804000075a7 */ /* 0x0044e400080011ff */
[----:B---3--:R-:W-:Y:S05]  /*cef0*/  @!P0 NANOSLEEP.SYNCS 0x989680 ;  /* 0x009896800000895d */ /* 0x008fea0003900000 */
[----:B------:R-:W3:Y:S02]  /*cf00*/  @!P0 SYNCS.PHASECHK.TRANS64 P0, [R0+URZ+0x48], R4 ;  /* 0x00004804000085a7 */ /* 0x000ee400080010ff */
[----:B---3--:R-:W-:Y:S05]  /*cf10*/  @!P0 BRA `(.L_x_225) ;  /* 0xfffffffc00f08947 */ /* 0x008fea000383ffff */
[----:B------:R-:W-:Y:S05]  /*cf20*/  BRA `(.L_x_226) ;  /* 0xffffff9000247947 */ /* 0x000fea000383ffff */
.L_x_100:
[----:B------:R-:W-:Y:S07]  /*cf30*/  MOV R0, UR21 ;  /* 0x0000001500007c02 */ /* 0x000fee0008000f00 */
.L_x_227:
[----:B--2---:R2:W3:Y:S02]  /*cf40*/  SYNCS.PHASECHK.TRANS64.TRYWAIT P0, [R0+URZ+0x50], R4 ;  /* 0x00005004000075a7 */ /* 0x0044e400080011ff */
[----:B---3--:R-:W-:Y:S05]  /*cf50*/  @!P0 NANOSLEEP.SYNCS 0x989680 ;  /* 0x009896800000895d */ /* 0x008fea0003900000 */
[----:B------:R-:W3:Y:S02]  /*cf60*/  @!P0 SYNCS.PHASECHK.TRANS64 P0, [R0+URZ+0x50], R4 ;  /* 0x00005004000085a7 */ /* 0x000ee400080010ff */
[----:B---3--:R-:W-:Y:S05]  /*cf70*/  @!P0 BRA `(.L_x_227) ;  /* 0xfffffffc00f08947 */ /* 0x008fea000383ffff */
[----:B------:R-:W-:Y:S05]  /*cf80*/  BRA `(.L_x_228) ;  /* 0xffffff90006c7947 */ /* 0x000fea000383ffff */
.L_x_101:
[----:B------:R-:W-:Y:S07]  /*cf90*/  MOV R0, UR21 ;  /* 0x0000001500007c02 */ /* 0x000fee0008000f00 */
.L_x_229:
[----:B--2---:R2:W3:Y:S02]  /*cfa0*/  SYNCS.PHASECHK.TRANS64.TRYWAIT P0, [R0+URZ+0x58], R4 ;  /* 0x00005804000075a7 */ /* 0x0044e400080011ff */
[----:B---3--:R-:W-:Y:S05]  /*cfb0*/  @!P0 NANOSLEEP.SYNCS 0x989680 ;  /* 0x009896800000895d */ /* 0x008fea0003900000 */
[----:B------:R-:W3:Y:S02]  /*cfc0*/  @!P0 SYNCS.PHASECHK.TRANS64 P0, [R0+URZ+0x58], R4 ;  /* 0x00005804000085a7 */ /* 0x000ee400080010ff */
[----:B---3--:R-:W-:Y:S05]  /*cfd0*/  @!P0 BRA `(.L_x_229) ;  /* 0xfffffffc00f08947 */ /* 0x008fea000383ffff */
[----:B------:R-:W-:Y:S05]  /*cfe0*/  BRA `(.L_x_230) ;  /* 0xffffff9000b87947 */ /* 0x000fea000383ffff */
.L_x_103:
[----:B------:R-:W-:-:S07]  /*cff0*/  MOV R0, UR21 ;  /* 0x0000001500007c02 */ /* 0x000fce0008000f00 */
.L_x_231:
[----:B---3--:R3:W4:Y:S02]  /*d000*/  SYNCS.PHASECHK.TRANS64.TRYWAIT P0, [R0+URZ+0x40], R5 ;  /* 0x00004005000075a7 */ /* 0x00872400080011ff */
[----:B----4-:R-:W-:Y:S05]  /*d010*/  @!P0 NANOSLEEP.SYNCS 0x989680 ;  /* 0x009896800000895d */ /* 0x010fea0003900000 */
[----:B------:R-:W4:Y:S02]  /*d020*/  @!P0 SYNCS.PHASECHK.TRANS64 P0, [R0+URZ+0x40], R5 ;  /* 0x00004005000085a7 */ /* 0x000f2400080010ff */
[----:B----4-:R-:W-:Y:S05]  /*d030*/  @!P0 BRA `(.L_x_231) ;  /* 0xfffffffc00f08947 */ /* 0x010fea000383ffff */
[----:B------:R-:W-:Y:S05]  /*d040*/  BRA `(.L_x_232) ;  /* 0xffffff9400287947 */ /* 0x000fea000383ffff */
.L_x_104:
[----:B---3--:R-:W-:-:S07]  /*d050*/  MOV R0, UR21 ;  /* 0x0000001500007c02 */ /* 0x008fce0008000f00 */
.L_x_233:
[----:B---3--:R3:W4:Y:S02]  /*d060*/  SYNCS.PHASECHK.TRANS64.TRYWAIT P0, [R0+URZ+0x48], R5 ;  /* 0x00004805000075a7 */ /* 0x00872400080011ff */
[----:B----4-:R-:W-:Y:S05]  /*d070*/  @!P0 NANOSLEEP.SYNCS 0x989680 ;  /* 0x009896800000895d */ /* 0x010fea0003900000 */
[----:B------:R-:W4:Y:S02]  /*d080*/  @!P0 SYNCS.PHASECHK.TRANS64 P0, [R0+URZ+0x48], R5 ;  /* 0x00004805000085a7 */ /* 0x000f2400080010ff */
[----:B----4-:R-:W-:Y:S05]  /*d090*/  @!P0 BRA `(.L_x_233) ;  /* 0xfffffffc00f08947 */ /* 0x010fea000383ffff */
[----:B------:R-:W-:Y:S05]  /*d0a0*/  BRA `(.L_x_234) ;  /* 0xffffff9400187947 */ /* 0x000fea000383ffff */
.L_x_105:
[----:B------:R-:W-:-:S07]  /*d0b0*/  MOV R2, UR21 ;  /* 0x0000001500027c02 */ /* 0x000fce0008000f00 */
.L_x_235:
[----:B---3--:R3:W4:Y:S02]  /*d0c0*/  SYNCS.PHASECHK.TRANS64.TRYWAIT P0, [R2+URZ+0x50], R5 ;  /* 0x00005005020075a7 */ /* 0x00872400080011ff */
[----:B----4-:R-:W-:Y:S05]  /*d0d0*/  @!P0 NANOSLEEP.SYNCS 0x989680 ;  /* 0x009896800000895d */ /* 0x010fea0003900000 */
[----:B------:R-:W4:Y:S02]  /*d0e0*/  @!P0 SYNCS.PHASECHK.TRANS64 P0, [R2+URZ+0x50], R5 ;  /* 0x00005005020085a7 */ /* 0x000f2400080010ff */
[----:B----4-:R-:W-:Y:S05]  /*d0f0*/  @!P0 BRA `(.L_x_235) ;  /* 0xfffffffc00f08947 */ /* 0x010fea000383ffff */
[----:B------:R-:W-:Y:S05]  /*d100*/  BRA `(.L_x_236) ;  /* 0xffffff94000c7947 */ /* 0x000fea000383ffff */
.L_x_107:
[----:B-1----:R1:W2:Y:S02]  /*d110*/  SYNCS.PHASECHK.TRANS64.TRYWAIT P0, [R0+URZ+0x70], R2 ;  /* 0x00007002000075a7 */ /* 0x0022a400080011ff */
[----:B--2---:R-:W-:Y:S05]  /*d120*/  @!P0 NANOSLEEP.SYNCS 0x989680 ;  /* 0x009896800000895d */ /* 0x004fea0003900000 */
[----:B------:R-:W2:Y:S02]  /*d130*/  @!P0 SYNCS.PHASECHK.TRANS64 P0, [R0+URZ+0x70], R2 ;  /* 0x00007002000085a7 */ /* 0x000ea400080010ff */
[----:B--2---:R-:W-:Y:S05]  /*d140*/  @!P0 BRA `(.L_x_107) ;  /* 0xfffffffc00f08947 */ /* 0x004fea000383ffff */
[----:B------:R-:W-:Y:S05]  /*d150*/  BRA `(.L_x_237) ;  /* 0xffffff9400d07947 */ /* 0x000fea000383ffff */
.L_x_118:
[----:B-1----:R-:W-:Y:S04]  /*d160*/  MOV R2, UR43 ;  /* 0x0000002b00027c02 */ /* 0x002fe80008000f00 */
[----:B------:R1:W3:Y:S03]  /*d170*/  SYNCS.PHASECHK.TRANS64.TRYWAIT P1, [R2+URZ+0x20], R3 ;  /* 0x00002003020075a7 */ /* 0x0002e600080211ff */
[----:B---3--:R-:W-:Y:S05]  /*d180*/  @!P1 NANOSLEEP.SYNCS 0x989680 ;  /* 0x009896800000995d */ /* 0x008fea0003900000 */
[----:B------:R-:W3:Y:S02]  /*d190*/  @!P1 SYNCS.PHASECHK.TRANS64 P1, [R2+URZ+0x20], R3 ;  /* 0x00002003020095a7 */ /* 0x000ee400080210ff */
[----:B---3--:R-:W-:Y:S05]  /*d1a0*/  @!P1 BRA `(.L_x_118) ;  /* 0xfffffffc00ec9947 */ /* 0x008fea000383ffff */
[----:B------:R-:W-:Y:S05]  /*d1b0*/  BRA `(.L_x_117) ;  /* 0xffffffa400447947 */ /* 0x000fea000383ffff */
.L_x_120:
[----:B-1----:R1:W4:Y:S02]  /*d1c0*/  SYNCS.PHASECHK.TRANS64.TRYWAIT P0, [R73+URZ+0x90], R0 ;  /* 0x00009000490075a7 */ /* 0x00232400080011ff */
[----:B----4-:R-:W-:Y:S05]  /*d1d0*/  @!P0 NANOSLEEP.SYNCS 0x989680 ;  /* 0x009896800000895d */ /* 0x010fea0003900000 */
[----:B------:R-:W4:Y:S02]  /*d1e0*/  @!P0 SYNCS.PHASECHK.TRANS64 P0, [R73+URZ+0x90], R0 ;  /* 0x00009000490085a7 */ /* 0x000f2400080010ff */
[----:B----4-:R-:W-:Y:S05]  /*d1f0*/  @!P0 BRA `(.L_x_120) ;  /* 0xfffffffc00f08947 */ /* 0x010fea000383ffff */
[----:B------:R-:W-:Y:S05]  /*d200*/  BRA `(.L_x_119) ;  /* 0xffffffa4006c7947 */ /* 0x000fea000383ffff */
.L_x_129:
[----:B-1----:R1:W2:Y:S02]  /*d210*/  SYNCS.PHASECHK.TRANS64.TRYWAIT P0, [R2+URZ+0x20], R0 ;  /* 0x00002000020075a7 */ /* 0x0022a400080011ff */
[----:B--2---:R-:W-:Y:S05]  /*d220*/  @!P0 NANOSLEEP.SYNCS 0x989680 ;  /* 0x009896800000895d */ /* 0x004fea0003900000 */
[----:B------:R-:W2:Y:S02]  /*d230*/  @!P0 SYNCS.PHASECHK.TRANS64 P0, [R2+URZ+0x20], R0 ;  /* 0x00002000020085a7 */ /* 0x000ea400080010ff */
[----:B--2---:R-:W-:Y:S05]  /*d240*/  @!P0 BRA `(.L_x_129) ;  /* 0xfffffffc00f08947 */ /* 0x004fea000383ffff */
[----:B------:R-:W-:Y:S05]  /*d250*/  BRA `(.L_x_128) ;  /* 0xffffffac00887947 */ /* 0x000fea000383ffff */
.L_x_137:
[----:B-1----:R1:W2:Y:S02]  /*d260*/  SYNCS.PHASECHK.TRANS64.TRYWAIT P0, [R0+URZ+0x20], R6 ;  /* 0x00002006000075a7 */ /* 0x0022a400080011ff */
[----:B--2---:R-:W-:Y:S05]  /*d270*/  @!P0 NANOSLEEP.SYNCS 0x989680 ;  /* 0x009896800000895d */ /* 0x004fea0003900000 */
[----:B------:R-:W2:Y:S02]  /*d280*/  @!P0 SYNCS.PHASECHK.TRANS64 P0, [R0+URZ+0x20], R6 ;  /* 0x00002006000085a7 */ /* 0x000ea400080010ff */
[----:B--2---:R-:W-:Y:S05]  /*d290*/  @!P0 BRA `(.L_x_137) ;  /* 0xfffffffc00f08947 */ /* 0x004fea000383ffff */
[----:B------:R-:W-:Y:S05]  /*d2a0*/  BRA `(.L_x_136) ;  /* 0xffffffb400c87947 */ /* 0x000fea000383ffff */
.L_x_145:
[----:B-1----:R1:W2:Y:S02]  /*d2b0*/  SYNCS.PHASECHK.TRANS64.TRYWAIT P0, [R0+URZ+0x20], R6 ;  /* 0x00002006000075a7 */ /* 0x0022a400080011ff */
[----:B--2---:R-:W-:Y:S05]  /*d2c0*/  @!P0 NANOSLEEP.SYNCS 0x989680 ;  /* 0x009896800000895d */ /* 0x004fea0003900000 */
[----:B------:R-:W2:Y:S02]  /*d2d0*/  @!P0 SYNCS.PHASECHK.TRANS64 P0, [R0+URZ+0x20], R6 ;  /* 0x00002006000085a7 */ /* 0x000ea400080010ff */
[----:B--2---:R-:W-:Y:S05]  /*d2e0*/  @!P0 BRA `(.L_x_145) ;  /* 0xfffffffc00f08947 */ /* 0x004fea000383ffff */
[----:B------:R-:W-:Y:S05]  /*d2f0*/  BRA `(.L_x_144) ;  /* 0xffffffc0000c7947 */ /* 0x000fea000383ffff */
.L_x_153:
[----:B-1----:R1:W2:Y:S02]  /*d300*/  SYNCS.PHASECHK.TRANS64.TRYWAIT P0, [R0+URZ+0x20], R6 ;  /* 0x00002006000075a7 */ /* 0x0022a400080011ff */
[----:B--2---:R-:W-:Y:S05]  /*d310*/  @!P0 NANOSLEEP.SYNCS 0x989680 ;  /* 0x009896800000895d */ /* 0x004fea0003900000 */
[----:B------:R-:W2:Y:S02]  /*d320*/  @!P0 SYNCS.PHASECHK.TRANS64 P0, [R0+URZ+0x20], R6 ;  /* 0x00002006000085a7 */ /* 0x000ea400080010ff */
[----:B--2---:R-:W-:Y:S05]  /*d330*/  @!P0 BRA `(.L_x_153) ;  /* 0xfffffffc00f08947 */ /* 0x004fea000383ffff */
[----:B------:R-:W-:Y:S05]  /*d340*/  BRA `(.L_x_152) ;  /* 0xffffffc8005c7947 */ /* 0x000fea000383ffff */
.L_x_161:
[----:B-1----:R1:W2:Y:S02]  /*d350*/  SYNCS.PHASECHK.TRANS64.TRYWAIT P0, [R0+URZ+0x20], R6 ;  /* 0x00002006000075a7 */ /* 0x0022a400080011ff */
[----:B--2---:R-:W-:Y:S05]  /*d360*/  @!P0 NANOSLEEP.SYNCS 0x989680 ;  /* 0x009896800000895d */ /* 0x004fea0003900000 */
[----:B------:R-:W2:Y:S02]  /*d370*/  @!P0 SYNCS.PHASECHK.TRANS64 P0, [R0+URZ+0x20], R6 ;  /* 0x00002006000085a7 */ /* 0x000ea400080010ff */
[----:B--2---:R-:W-:Y:S05]  /*d380*/  @!P0 BRA `(.L_x_161) ;  /* 0xfffffffc00f08947 */ /* 0x004fea000383ffff */
[----:B------:R-:W-:Y:S05]  /*d390*/  BRA `(.L_x_160) ;  /* 0xffffffd000bc7947 */ /* 0x000fea000383ffff */
.L_x_169:
[----:B-1----:R1:W2:Y:S02]  /*d3a0*/  SYNCS.PHASECHK.TRANS64.TRYWAIT P0, [R0+URZ+0x20], R6 ;  /* 0x00002006000075a7 */ /* 0x0022a400080011ff */
[----:B--2---:R-:W-:Y:S05]  /*d3b0*/  @!P0 NANOSLEEP.SYNCS 0x989680 ;  /* 0x009896800000895d */ /* 0x004fea0003900000 */
[----:B------:R-:W2:Y:S02]  /*d3c0*/  @!P0 SYNCS.PHASECHK.TRANS64 P0, [R0+URZ+0x20], R6 ;  /* 0x00002006000085a7 */ /* 0x000ea400080010ff */
[----:B--2---:R-:W-:Y:S05]  /*d3d0*/  @!P0 BRA `(.L_x_169) ;  /* 0xfffffffc00f08947 */ /* 0x004fea000383ffff */
[----:B------:R-:W-:Y:S05]  /*d3e0*/  BRA `(.L_x_168) ;  /* 0xffffffdc00107947 */ /* 0x000fea000383ffff */
.L_x_177:
[----:B-1----:R1:W2:Y:S02]  /*d3f0*/  SYNCS.PHASECHK.TRANS64.TRYWAIT P0, [R0+URZ+0x20], R76 ;  /* 0x0000204c000075a7 */ /* 0x0022a400080011ff */
[----:B--2---:R-:W-:Y:S05]  /*d400*/  @!P0 NANOSLEEP.SYNCS 0x989680 ;  /* 0x009896800000895d */ /* 0x004fea0003900000 */
[----:B------:R-:W2:Y:S02]  /*d410*/  @!P0 SYNCS.PHASECHK.TRANS64 P0, [R0+URZ+0x20], R76 ;  /* 0x0000204c000085a7 */ /* 0x000ea400080010ff */
[----:B--2---:R-:W-:Y:S05]  /*d420*/  @!P0 BRA `(.L_x_177) ;  /* 0xfffffffc00f08947 */ /* 0x004fea000383ffff */
[----:B------:R-:W-:Y:S05]  /*d430*/  BRA `(.L_x_176) ;  /* 0xffffffe400647947 */ /* 0x000fea000383ffff */
        .weak           $__internal_0_$__cuda_sm10x_tcgen05_guardrail_trap_col_being_dealloced_not_returned_by_alloc
        .type           $__internal_0_$__cuda_sm10x_tcgen05_guardrail_trap_col_being_dealloced_not_returned_by_alloc,@function
        .size           $__internal_0_$__cuda_sm10x_tcgen05_guardrail_trap_col_being_dealloced_not_returned_by_alloc,($__internal_1_$__cuda_sm10x_tcgen05_guardrail_trap_phase_invalid_during_alloc - $__internal_0_$__cuda_sm10x_tcgen05_guardrail_trap_col_being_dealloced_not_returned_by_alloc)
$__internal_0_$__cuda_sm10x_tcgen05_guardrail_trap_col_being_dealloced_not_returned_by_alloc:
[----:B------:R-:W-:Y:S05]  /*d440*/  BPT.TRAP 0x1 ;  /* 0x000000040000795c */ /* 0x000fea0000300000 */
[----:B------:R-:W-:-:S04]  /*d450*/  HFMA2 R3, -RZ, RZ, 0, 0 ;  /* 0x00000000ff037431 */ /* 0x000fc800000001ff */
[----:B------:R-:W-:Y:S05]  /*d460*/  RET.REL.NODEC R2 `(_ZN7cutlass13device_kernelINS_4gemm6kernel13GemmUniversalIN4cute5tupleIJiiiiEEENS1_10collective13CollectiveMmaINS1_35MainloopSm100TmaUmmaWarpSpecializedILi2ELi2ELi4ENS5_IJNS4_1CILi4EEENSA_ILi1EEESC_EEEEENS5_IJNSA_ILi256EEENSA_ILi128EEESG_EEENS_10tfloat32_tENS5_IJlSC_lEEESI_SJ_NS4_8TiledMMAINS4_8MMA_AtomIJNS4_23SM100_MMA_TF32_2x1SM_SSISI_SI_fLi256ELi128ELNS4_4UMMA5MajorE0ELSO_0ELNSN_7ScaleInE0ELSP_0EEEEEENS4_6LayoutINS5_IJSC_SC_SC_EEENS5_IJNSA_ILi0EEESU_SU_EEEEENS5_IJNS4_10UnderscoreESX_SX_EEEEENS4_18SM100_TMA_2SM_LOADENS4_14ComposedLayoutINS4_7SwizzleILi3ELi4ELi3EEENS4_18smem_ptr_flag_bitsILi32EEENSS_INS5_IJNSA_ILi8EEENSA_ILi32EEEEEENS5_IJS17_SC_EEEEEEEvNS4_8identityENS4_28SM100_TMA_2SM_LOAD_MULTICASTES1B_vS1C_EENS_8epilogue10collective18CollectiveEpilogueINS1F_23Sm100TmaWarpSpecializedILi4ELi2ELi16ELb1ELb0EEEJNS5_IJSG_SG_SG_EEENS5_IJNSS_ISG_SC_EENSS_INSA_ILi16EEESC_EEEEESI_SJ_SI_SJ_NS1F_6fusion15FusionCallbacksIS1J_NS1P_17LinearCombinationISI_fSI_fLNS_15FloatRoundStyleE2EEES1K_S1O_JEEENS4_5SM1004TMEM4LOAD26SM100_TMEM_LOAD_32dp32b16xENS4_13SM90_TMA_LOADENS11_INS12_ILi2ELi4ELi3EEES15_NSS_INS5_IJS16_S1M_EEENS5_IJS1M_SC_EEEEEEENS4_39AutoVectorizingCopyWithAssumedAlignmentILi128EEENS4_14SM90_TMA_STOREES24_S26_S26_EEEvvEEEEvNT_6ParamsE) ;  /* 0xffffff2802e47950 */ /* 0x000fea0003c3ffff */
        .weak           $__internal_1_$__cuda_sm10x_tcgen05_guardrail_trap_phase_invalid_during_alloc
        .type           $__internal_1_$__cuda_sm10x_tcgen05_guardrail_trap_phase_invalid_during_alloc,@function
        .size           $__internal_1_$__cuda_sm10x_tcgen05_guardrail_trap_phase_invalid_during_alloc,($__internal_2_$__cuda_sm10x_tcgen05_guardrail_trap_unallocated_columns_being_dealloced - $__internal_1_$__cuda_sm10x_tcgen05_guardrail_trap_phase_invalid_during_alloc)
$__internal_1_$__cuda_sm10x_tcgen05_guardrail_trap_phase_invalid_during_alloc:
[----:B------:R-:W-:Y:S05]  /*d470*/  BPT.TRAP 0x1 ;  /* 0x000000040000795c */ /* 0x000fea0000300000 */
[----:B------:R-:W-:-:S04]  /*d480*/  MOV R7, 0x0 ;  /* 0x0000000000077802 */ /* 0x000fc80000000f00 */
[----:B------:R-:W-:Y:S05]  /*d490*/  RET.REL.NODEC R6 `(_ZN7cutlass13device_kernelINS_4gemm6kernel13GemmUniversalIN4cute5tupleIJiiiiEEENS1_10collective13CollectiveMmaINS1_35MainloopSm100TmaUmmaWarpSpecializedILi2ELi2ELi4ENS5_IJNS4_1CILi4EEENSA_ILi1EEESC_EEEEENS5_IJNSA_ILi256EEENSA_ILi128EEESG_EEENS_10tfloat32_tENS5_IJlSC_lEEESI_SJ_NS4_8TiledMMAINS4_8MMA_AtomIJNS4_23SM100_MMA_TF32_2x1SM_SSISI_SI_fLi256ELi128ELNS4_4UMMA5MajorE0ELSO_0ELNSN_7ScaleInE0ELSP_0EEEEEENS4_6LayoutINS5_IJSC_SC_SC_EEENS5_IJNSA_ILi0EEESU_SU_EEEEENS5_IJNS4_10UnderscoreESX_SX_EEEEENS4_18SM100_TMA_2SM_LOADENS4_14ComposedLayoutINS4_7SwizzleILi3ELi4ELi3EEENS4_18smem_ptr_flag_bitsILi32EEENSS_INS5_IJNSA_ILi8EEENSA_ILi32EEEEEENS5_IJS17_SC_EEEEEEEvNS4_8identityENS4_28SM100_TMA_2SM_LOAD_MULTICASTES1B_vS1C_EENS_8epilogue10collective18CollectiveEpilogueINS1F_23Sm100TmaWarpSpecializedILi4ELi2ELi16ELb1ELb0EEEJNS5_IJSG_SG_SG_EEENS5_IJNSS_ISG_SC_EENSS_INSA_ILi16EEESC_EEEEESI_SJ_SI_SJ_NS1F_6fusion15FusionCallbacksIS1J_NS1P_17LinearCombinationISI_fSI_fLNS_15FloatRoundStyleE2EEES1K_S1O_JEEENS4_5SM1004TMEM4LOAD26SM100_TMEM_LOAD_32dp32b16xENS4_13SM90_TMA_LOADENS11_INS12_ILi2ELi4ELi3EEES15_NSS_INS5_IJS16_S1M_EEENS5_IJS1M_SC_EEEEEEENS4_39AutoVectorizingCopyWithAssumedAlignmentILi128EEENS4_14SM90_TMA_STOREES24_S26_S26_EEEvvEEEEvNT_6ParamsE) ;  /* 0xffffff2806d87950 */ /* 0x000fea0003c3ffff */
        .weak           $__internal_2_$__cuda_sm10x_tcgen05_guardrail_trap_unallocated_columns_being_dealloced
        .type           $__internal_2_$__cuda_sm10x_tcgen05_guardrail_trap_unallocated_columns_being_dealloced,@function
        .size           $__internal_2_$__cuda_sm10x_tcgen05_guardrail_trap_unallocated_columns_being_dealloced,(.L_x_239 - $__internal_2_$__cuda_sm10x_tcgen05_guardrail_trap_unallocated_columns_being_dealloced)
$__internal_2_$__cuda_sm10x_tcgen05_guardrail_trap_unallocated_columns_being_dealloced:
[----:B------:R-:W-:Y:S05]  /*d4a0*/  BPT.TRAP 0x1 ;  /* 0x000000040000795c */ /* 0x000fea0000300000 */
[----:B------:R-:W-:-:S04]  /*d4b0*/  HFMA2 R3, -RZ, RZ, 0, 0 ;  /* 0x00000000ff037431 */ /* 0x000fc800000001ff */
[----:B------:R-:W-:Y:S05]  /*d4c0*/  RET.REL.NODEC R2 `(_ZN7cutlass13device_kernelINS_4gemm6kernel13GemmUniversalIN4cute5tupleIJiiiiEEENS1_10collective13CollectiveMmaINS1_35MainloopSm100TmaUmmaWarpSpecializedILi2ELi2ELi4ENS5_IJNS4_1CILi4EEENSA_ILi1EEESC_EEEEENS5_IJNSA_ILi256EEENSA_ILi128EEESG_EEENS_10tfloat32_tENS5_IJlSC_lEEESI_SJ_NS4_8TiledMMAINS4_8MMA_AtomIJNS4_23SM100_MMA_TF32_2x1SM_SSISI_SI_fLi256ELi128ELNS4_4UMMA5MajorE0ELSO_0ELNSN_7ScaleInE0ELSP_0EEEEEENS4_6LayoutINS5_IJSC_SC_SC_EEENS5_IJNSA_ILi0EEESU_SU_EEEEENS5_IJNS4_10UnderscoreESX_SX_EEEEENS4_18SM100_TMA_2SM_LOADENS4_14ComposedLayoutINS4_7SwizzleILi3ELi4ELi3EEENS4_18smem_ptr_flag_bitsILi32EEENSS_INS5_IJNSA_ILi8EEENSA_ILi32EEEEEENS5_IJS17_SC_EEEEEEEvNS4_8identityENS4_28SM100_TMA_2SM_LOAD_MULTICASTES1B_vS1C_EENS_8epilogue10collective18CollectiveEpilogueINS1F_23Sm100TmaWarpSpecializedILi4ELi2ELi16ELb1ELb0EEEJNS5_IJSG_SG_SG_EEENS5_IJNSS_ISG_SC_EENSS_INSA_ILi16EEESC_EEEEESI_SJ_SI_SJ_NS1F_6fusion15FusionCallbacksIS1J_NS1P_17LinearCombinationISI_fSI_fLNS_15FloatRoundStyleE2EEES1K_S1O_JEEENS4_5SM1004TMEM4LOAD26SM100_TMEM_LOAD_32dp32b16xENS4_13SM90_TMA_LOADENS11_INS12_ILi2ELi4ELi3EEES15_NSS_INS5_IJS16_S1M_EEENS5_IJS1M_SC_EEEEEEENS4_39AutoVectorizingCopyWithAssumedAlignmentILi128EEENS4_14SM90_TMA_STOREES24_S26_S26_EEEvvEEEEvNT_6ParamsE) ;  /* 0xffffff2802cc7950 */ /* 0x000fea0003c3ffff */
.L_x_238:
[----:B------:R-:W-:-:S00]  /*d4d0*/  BRA `(.L_x_238) ;  /* 0xfffffffc00fc7947 */ /* 0x000fc0000383ffff */
[----:B------:R-:W-:-:S00]  /*d4e0*/  NOP ;  /* 0x0000000000007918 */ /* 0x000fc00000000000 */
        /* <DEDUP_REMOVED lines=9> */
.L_x_239:


//--------------------- .nv.global.init           --------------------------
	.section	.nv.global.init,"aw",@progbits
.nv.global.init:
	.type		$str$27,@object
	.size		$str$27,($str$28 - $str$27)
$str$27:
        /*0000*/ 	.byte	0x28, 0x61, 0x64, 0x64, 0x72, 0x65, 0x73, 0x73, 0x20, 0x26, 0x20, 0x6d, 0x61, 0x73, 0x6b, 0x29
        /*0010*/ 	.byte	0x20, 0x3d, 0x3d, 0x20, 0x30, 0x00
	.type		$str$28,@object
	.size		$str$28,($str$26 - $str$28)
$str$28:
        /*0016*/ 	.byte	0x2f, 0x74, 0x6d, 0x70, 0x2f, 0x63, 0x75, 0x74, 0x6c, 0x61, 0x73, 0x73, 0x5f, 0x73, 0x77, 0x65
        /*0026*/ 	.byte	0x65, 0x70, 0x5f, 0x73, 0x72, 0x63, 0x2f, 0x69, 0x6e, 0x63, 0x6c, 0x75, 0x64, 0x65, 0x2f, 0x63
        /*0036*/ 	.byte	0x75, 0x74, 0x65, 0x2f, 0x70, 0x6f, 0x69, 0x6e, 0x74, 0x65, 0x72, 0x5f, 0x66, 0x6c, 0x61, 0x67
        /*0046*/ 	.byte	0x67, 0x65, 0x64, 0x2e, 0x68, 0x70, 0x70, 0x00
	.type		$str$26,@object
	.size		$str$26,($str$25 - $str$26)
$str$26:
        /*004e*/ 	.byte	0x2f, 0x74, 0x6d, 0x70, 0x2f, 0x63, 0x75, 0x74, 0x6c, 0x61, 0x73, 0x73, 0x5f, 0x73, 0x77, 0x65
        /*005e*/ 	.byte	0x65, 0x70, 0x5f, 0x73, 0x72, 0x63, 0x2f, 0x69, 0x6e, 0x63, 0x6c, 0x75, 0x64, 0x65, 0x2f, 0x63
        /*006e*/ 	.byte	0x75, 0x74, 0x65, 0x2f, 0x61, 0x74, 0x6f, 0x6d, 0x2f, 0x63, 0x6f, 0x70, 0x79, 0x5f, 0x74, 0x72
        /*007e*/ 	.byte	0x61, 0x69, 0x74, 0x73, 0x5f, 0x73, 0x6d, 0x31, 0x30, 0x30, 0x2e, 0x68, 0x70, 0x70, 0x00
	.type		$str$25,@object
	.size		$str$25,(__unnamed_1 - $str$25)
$str$25:
        /*008d*/ 	.byte	0x28, 0x28, 0x75, 0x69, 0x6e, 0x74, 0x33, 0x32, 0x5f, 0x74, 0x28, 0x74, 0x68, 0x72, 0x65, 0x61
        /*009d*/ 	.byte	0x64, 0x49, 0x64, 0x78, 0x2e, 0x78, 0x29, 0x20, 0x2f, 0x20, 0x33, 0x32, 0x29, 0x20, 0x25, 0x20
        /*00ad*/ 	.byte	0x34, 0x29, 0x20, 0x3d, 0x3d, 0x20, 0x28, 0x28, 0x28, 0x74, 0x6d, 0x65, 0x6d, 0x5f, 0x61, 0x64
        /*00bd*/ 	.byte	0x64, 0x72, 0x20, 0x3e, 0x3e, 0x20, 0x31, 0x36, 0x29, 0x20, 0x2f, 0x20, 0x33, 0x32, 0x29, 0x20
        /*00cd*/ 	.byte	0x25, 0x20, 0x34, 0x29, 0x00
	.type		__unnamed_1,@object
	.size		__unnamed_1,(__unnamed_2 - __unnamed_1)
__unnamed_1:
        /*00d2*/ 	.byte	0x61, 0x75, 0x74, 0x6f, 0x20, 0x63, 0x75, 0x74, 0x65, 0x3a, 0x3a, 0x61, 0x73, 0x5f, 0x70, 0x6f
        /* <DEDUP_REMOVED lines=24> */
        /*0262*/ 	.byte	0x32, 0x30, 0x34, 0x38, 0x3e, 0x3e, 0x3e, 0x3e, 0x5d, 0x00
	.type		__unnamed_2,@object
	.size		__unnamed_2,(.L_2 - __unnamed_2)
__unnamed_2:
        /* <DEDUP_REMOVED lines=42> */
        /*050c*/ 	.byte	0x3e, 0x5d, 0x00
.L_2:


//--------------------- .nv.shared._ZN7cutlass13device_kernelINS_4gemm6kernel13GemmUniversalIN4cute5tupleIJiiiiEEENS1_10collective13CollectiveMmaINS1_35MainloopSm100TmaUmmaWarpSpecializedILi2ELi2ELi4ENS5_IJNS4_1CILi4EEENSA_ILi1EEESC_EEEEENS5_IJNSA_ILi256EEENSA_ILi128EEESG_EEENS_10tfloat32_tENS5_IJlSC_lEEESI_SJ_NS4_8TiledMMAINS4_8MMA_AtomIJNS4_23SM100_MMA_TF32_2x1SM_SSISI_SI_fLi256ELi128ELNS4_4UMMA5MajorE0ELSO_0ELNSN_7ScaleInE0ELSP_0EEEEEENS4_6LayoutINS5_IJSC_SC_SC_EEENS5_IJNSA_ILi0EEESU_SU_EEEEENS5_IJNS4_10UnderscoreESX_SX_EEEEENS4_18SM100_TMA_2SM_LOADENS4_14ComposedLayoutINS4_7SwizzleILi3ELi4ELi3EEENS4_18smem_ptr_flag_bitsILi32EEENSS_INS5_IJNSA_ILi8EEENSA_ILi32EEEEEENS5_IJS17_SC_EEEEEEEvNS4_8identityENS4_28SM100_TMA_2SM_LOAD_MULTICASTES1B_vS1C_EENS_8epilogue10collective18CollectiveEpilogueINS1F_23Sm100TmaWarpSpecializedILi4ELi2ELi16ELb1ELb0EEEJNS5_IJSG_SG_SG_EEENS5_IJNSS_ISG_SC_EENSS_INSA_ILi16EEESC_EEEEESI_SJ_SI_SJ_NS1F_6fusion15FusionCallbacksIS1J_NS1P_17LinearCombinationISI_fSI_fLNS_15FloatRoundStyleE2EEES1K_S1O_JEEENS4_5SM1004TMEM4LOAD26SM100_TMEM_LOAD_32dp32b16xENS4_13SM90_TMA_LOADENS11_INS12_ILi2ELi4ELi3EEES15_NSS_INS5_IJS16_S1M_EEENS5_IJS1M_SC_EEEEEEENS4_39AutoVectorizingCopyWithAssumedAlignmentILi128EEENS4_14SM90_TMA_STOREES24_S26_S26_EEEvvEEEEvNT_6ParamsE --------------------------
	.section	.nv.shared._ZN7cutlass13device_kernelINS_4gemm6kernel13GemmUniversalIN4cute5tupleIJiiiiEEENS1_10collective13CollectiveMmaINS1_35MainloopSm100TmaUmmaWarpSpecializedILi2ELi2ELi4ENS5_IJNS4_1CILi4EEENSA_ILi1EEESC_EEEEENS5_IJNSA_ILi256EEENSA_ILi128EEESG_EEENS_10tfloat32_tENS5_IJlSC_lEEESI_SJ_NS4_8TiledMMAINS4_8MMA_AtomIJNS4_23SM100_MMA_TF32_2x1SM_SSISI_SI_fLi256ELi128ELNS4_4UMMA5MajorE0ELSO_0ELNSN_7ScaleInE0ELSP_0EEEEEENS4_6LayoutINS5_IJSC_SC_SC_EEENS5_IJNSA_ILi0EEESU_SU_EEEEENS5_IJNS4_10UnderscoreESX_SX_EEEEENS4_18SM100_TMA_2SM_LOADENS4_14ComposedLayoutINS4_7SwizzleILi3ELi4ELi3EEENS4_18smem_ptr_flag_bitsILi32EEENSS_INS5_IJNSA_ILi8EEENSA_ILi32EEEEEENS5_IJS17_SC_EEEEEEEvNS4_8identityENS4_28SM100_TMA_2SM_LOAD_MULTICASTES1B_vS1C_EENS_8epilogue10collective18CollectiveEpilogueINS1F_23Sm100TmaWarpSpecializedILi4ELi2ELi16ELb1ELb0EEEJNS5_IJSG_SG_SG_EEENS5_IJNSS_ISG_SC_EENSS_INSA_ILi16EEESC_EEEEESI_SJ_SI_SJ_NS1F_6fusion15FusionCallbacksIS1J_NS1P_17LinearCombinationISI_fSI_fLNS_15FloatRoundStyleE2EEES1K_S1O_JEEENS4_5SM1004TMEM4LOAD26SM100_TMEM_LOAD_32dp32b16xENS4_13SM90_TMA_LOADENS11_INS12_ILi2ELi4ELi3EEES15_NSS_INS5_IJS16_S1M_EEENS5_IJS1M_SC_EEEEEEENS4_39AutoVectorizingCopyWithAssumedAlignmentILi128EEENS4_14SM90_TMA_STOREES24_S26_S26_EEEvvEEEEvNT_6ParamsE,"aw",@nobits
	.sectionflags	@""
	.align	16
	.zero		1024


//--------------------- .nv.shared.reserved.0     --------------------------
	.section	.nv.shared.reserved.0,"aw",@nobits
	.weak		__nv_reservedSMEM_offset_0_alias
	.size		__nv_reservedSMEM_offset_0_alias, 0, 64
	.other		__nv_reservedSMEM_offset_0_alias,@"STO_CUDA_RESERVED_SHARED STV_DEFAULT"
__nv_reservedSMEM_offset_0_alias:
	.zero		0
.nv.shared.reserved.0:
	.zero		64
	.weak		__nv_reservedSMEM_tcgen05_partition
	.type		__nv_reservedSMEM_tcgen05_partition,@object
	.size		__nv_reservedSMEM_tcgen05_partition,(.L_0 - __nv_reservedSMEM_tcgen05_partition)
__nv_reservedSMEM_tcgen05_partition:
	.zero		32
.L_0:


//--------------------- .nv.global                --------------------------
	.section	.nv.global,"aw",@nobits
.nv.global:
	.type		_ZN40_INTERNAL_b40407ec_4_k_cu_eefa1076_292454cute1_E,@object
	.size		_ZN40_INTERNAL_b40407ec_4_k_cu_eefa1076_292454cute1_E,(_ZN40_INTERNAL_b40407ec_4_k_cu_eefa1076_292454cuda3std3__45__cpo6cbeginE - _ZN40_INTERNAL_b40407ec_4_k_cu_eefa1076_292454cute1_E)
_ZN40_INTERNAL_b40407ec_4_k_cu_eefa1076_292454cute1_E:
	.zero		1
	.type		_ZN40_INTERNAL_b40407ec_4_k_cu_eefa1076_292454cuda3std3__45__cpo6cbeginE,@object
	.size		_ZN40_INTERNAL_b40407ec_4_k_cu_eefa1076_292454cuda3std3__45__cpo6cbeginE,(_ZN40_INTERNAL_b40407ec_4_k_cu_eefa1076_292454cuda3std3__48in_placeE - _ZN40_INTERNAL_b40407ec_4_k_cu_eefa1076_292454cuda3std3__45__cpo6cbeginE)
_ZN40_INTERNAL_b40407ec_4_k_cu_eefa1076_292454cuda3std3__45__cpo6cbeginE:
	.zero		1
	.type		_ZN40_INTERNAL_b40407ec_4_k_cu_eefa1076_292454cuda3std3__48in_placeE,@object
	.size		_ZN40_INTERNAL_b40407ec_4_k_cu_eefa1076_292454cuda3std3__48in_placeE,(_ZN40_INTERNAL_b40407ec_4_k_cu_eefa1076_292454cuda3std6ranges3__45__cpo9iter_moveE - _ZN40_INTERNAL_b40407ec_4_k_cu_eefa1076_292454cuda3std3__48in_placeE)
_ZN40_INTERNAL_b40407ec_4_k_cu_eefa1076_292454cuda3std3__48in_placeE:
	.zero		1
	.type		_ZN40_INTERNAL_b40407ec_4_k_cu_eefa1076_292454cuda3std6ranges3__45__cpo9iter_moveE,@object
	.size		_ZN40_INTERNAL_b40407ec_4_k_cu_eefa1076_292454cuda3std6ranges3__45__cpo9iter_moveE,(_ZN40_INTERNAL_b40407ec_4_k_cu_eefa1076_292454cuda3std3__45__cpo5beginE - _ZN40_INTERNAL_b40407ec_4_k_cu_eefa1076_292454cuda3std6ranges3__45__cpo9iter_moveE)
_ZN40_INTERNAL_b40407ec_4_k_cu_eefa1076_292454cuda3std6ranges3__45__cpo9iter_moveE:
	.zero		1
	.type		_ZN40_INTERNAL_b40407ec_4_k_cu_eefa1076_292454cuda3std3__45__cpo5beginE,@object
	.size		_ZN40_INTERNAL_b40407ec_4_k_cu_eefa1076_292454cuda3std3__45__cpo5beginE,(_ZN40_INTERNAL_b40407ec_4_k_cu_eefa1076_292454cuda3std3__442_GLOBAL__N__b40407ec_4_k_cu_eefa1076_292456ignoreE - _ZN40_INTERNAL_b40407ec_4_k_cu_eefa1076_292454cuda3std3__45__cpo5beginE)
_ZN40_INTERNAL_b40407ec_4_k_cu_eefa1076_292454cuda3std3__45__cpo5beginE:
	.zero		1
	.type		_ZN40_INTERNAL_b40407ec_4_k_cu_eefa1076_292454cuda3std3__442_GLOBAL__N__b40407ec_4_k_cu_eefa1076_292456ignoreE,@object
	.size		_ZN40_INTERNAL_b40407ec_4_k_cu_eefa1076_292454cuda3std3__442_GLOBAL__N__b40407ec_4_k_cu_eefa1076_292456ignoreE,(_ZN40_INTERNAL_b40407ec_4_k_cu_eefa1076_292454cute7productE - _ZN40_INTERNAL_b40407ec_4_k_cu_eefa1076_292454cuda3std3__442_GLOBAL__N__b40407ec_4_k_cu_eefa1076_292456ignoreE)
_ZN40_INTERNAL_b40407ec_4_k_cu_eefa1076_292454cuda3std3__442_GLOBAL__N__b40407ec_4_k_cu_eefa1076_292456ignoreE:
	.zero		1
	.type		_ZN40_INTERNAL_b40407ec_4_k_cu_eefa1076_292454cute7productE,@object
	.size		_ZN40_INTERNAL_b40407ec_4_k_cu_eefa1076_292454cute7productE,(_ZN40_INTERNAL_b40407ec_4_k_cu_eefa1076_292454cuda3std3__45__cpo3endE - _ZN40_INTERNAL_b40407ec_4_k_cu_eefa1076_292454cute7productE)
_ZN40_INTERNAL_b40407ec_4_k_cu_eefa1076_292454cute7productE:
	.zero		1
	.type		_ZN40_INTERNAL_b40407ec_4_k_cu_eefa1076_292454cuda3std3__45__cpo3endE,@object
	.size		_ZN40_INTERNAL_b40407ec_4_k_cu_eefa1076_292454cuda3std3__45__cpo3endE,(_ZN40_INTERNAL_b40407ec_4_k_cu_eefa1076_292454cuda3std3__419piecewise_constructE - _ZN40_INTERNAL_b40407ec_4_k_cu_eefa1076_292454cuda3std3__45__cpo3endE)
_ZN40_INTERNAL_b40407ec_4_k_cu_eefa1076_292454cuda3std3__45__cpo3endE:
	.zero		1
	.type		_ZN40_INTERNAL_b40407ec_4_k_cu_eefa1076_292454cuda3std3__419piecewise_constructE,@object
	.size		_ZN40_INTERNAL_b40407ec_4_k_cu_eefa1076_292454cuda3std3__419piecewise_constructE,(_ZN40_INTERNAL_b40407ec_4_k_cu_eefa1076_292454cuda3std3__45__cpo4cendE - _ZN40_INTERNAL_b40407ec_4_k_cu_eefa1076_292454cuda3std3__419piecewise_constructE)
_ZN40_INTERNAL_b40407ec_4_k_cu_eefa1076_292454cuda3std3__419piecewise_constructE:
	.zero		1
	.type		_ZN40_INTERNAL_b40407ec_4_k_cu_eefa1076_292454cuda3std3__45__cpo4cendE,@object
	.size		_ZN40_INTERNAL_b40407ec_4_k_cu_eefa1076_292454cuda3std3__45__cpo4cendE,(_ZN40_INTERNAL_b40407ec_4_k_cu_eefa1076_292454cuda3std6ranges3__45__cpo4swapE - _ZN40_INTERNAL_b40407ec_4_k_cu_eefa1076_292454cuda3std3__45__cpo4cendE)
_ZN40_INTERNAL_b40407ec_4_k_cu_eefa1076_292454cuda3std3__45__cpo4cendE:
	.zero		1
	.type		_ZN40_INTERNAL_b40407ec_4_k_cu_eefa1076_292454cuda3std6ranges3__45__cpo4swapE,@object
	.size		_ZN40_INTERNAL_b40407ec_4_k_cu_eefa1076_292454cuda3std6ranges3__45__cpo4swapE,(.L_10 - _ZN40_INTERNAL_b40407ec_4_k_cu_eefa1076_292454cuda3std6ranges3__45__cpo4swapE)
_ZN40_INTERNAL_b40407ec_4_k_cu_eefa1076_292454cuda3std6ranges3__45__cpo4swapE:
	.zero		1
.L_10:


//--------------------- .nv.constant0._ZN7cutlass13device_kernelINS_4gemm6kernel13GemmUniversalIN4cute5tupleIJiiiiEEENS1_10collective13CollectiveMmaINS1_35MainloopSm100TmaUmmaWarpSpecializedILi2ELi2ELi4ENS5_IJNS4_1CILi4EEENSA_ILi1EEESC_EEEEENS5_IJNSA_ILi256EEENSA_ILi128EEESG_EEENS_10tfloat32_tENS5_IJlSC_lEEESI_SJ_NS4_8TiledMMAINS4_8MMA_AtomIJNS4_23SM100_MMA_TF32_2x1SM_SSISI_SI_fLi256ELi128ELNS4_4UMMA5MajorE0ELSO_0ELNSN_7ScaleInE0ELSP_0EEEEEENS4_6LayoutINS5_IJSC_SC_SC_EEENS5_IJNSA_ILi0EEESU_SU_EEEEENS5_IJNS4_10UnderscoreESX_SX_EEEEENS4_18SM100_TMA_2SM_LOADENS4_14ComposedLayoutINS4_7SwizzleILi3ELi4ELi3EEENS4_18smem_ptr_flag_bitsILi32EEENSS_INS5_IJNSA_ILi8EEENSA_ILi32EEEEEENS5_IJS17_SC_EEEEEEEvNS4_8identityENS4_28SM100_TMA_2SM_LOAD_MULTICASTES1B_vS1C_EENS_8epilogue10collective18CollectiveEpilogueINS1F_23Sm100TmaWarpSpecializedILi4ELi2ELi16ELb1ELb0EEEJNS5_IJSG_SG_SG_EEENS5_IJNSS_ISG_SC_EENSS_INSA_ILi16EEESC_EEEEESI_SJ_SI_SJ_NS1F_6fusion15FusionCallbacksIS1J_NS1P_17LinearCombinationISI_fSI_fLNS_15FloatRoundStyleE2EEES1K_S1O_JEEENS4_5SM1004TMEM4LOAD26SM100_TMEM_LOAD_32dp32b16xENS4_13SM90_TMA_LOADENS11_INS12_ILi2ELi4ELi3EEES15_NSS_INS5_IJS16_S1M_EEENS5_IJS1M_SC_EEEEEEENS4_39AutoVectorizingCopyWithAssumedAlignmentILi128EEENS4_14SM90_TMA_STOREES24_S26_S26_EEEvvEEEEvNT_6ParamsE --------------------------
	.section	.nv.constant0._ZN7cutlass13device_kernelINS_4gemm6kernel13GemmUniversalIN4cute5tupleIJiiiiEEENS1_10collective13CollectiveMmaINS1_35MainloopSm100TmaUmmaWarpSpecializedILi2ELi2ELi4ENS5_IJNS4_1CILi4EEENSA_ILi1EEESC_EEEEENS5_IJNSA_ILi256EEENSA_ILi128EEESG_EEENS_10tfloat32_tENS5_IJlSC_lEEESI_SJ_NS4_8TiledMMAINS4_8MMA_AtomIJNS4_23SM100_MMA_TF32_2x1SM_SSISI_SI_fLi256ELi128ELNS4_4UMMA5MajorE0ELSO_0ELNSN_7ScaleInE0ELSP_0EEEEEENS4_6LayoutINS5_IJSC_SC_SC_EEENS5_IJNSA_ILi0EEESU_SU_EEEEENS5_IJNS4_10UnderscoreESX_SX_EEEEENS4_18SM100_TMA_2SM_LOADENS4_14ComposedLayoutINS4_7SwizzleILi3ELi4ELi3EEENS4_18smem_ptr_flag_bitsILi32EEENSS_INS5_IJNSA_ILi8EEENSA_ILi32EEEEEENS5_IJS17_SC_EEEEEEEvNS4_8identityENS4_28SM100_TMA_2SM_LOAD_MULTICASTES1B_vS1C_EENS_8epilogue10collective18CollectiveEpilogueINS1F_23Sm100TmaWarpSpecializedILi4ELi2ELi16ELb1ELb0EEEJNS5_IJSG_SG_SG_EEENS5_IJNSS_ISG_SC_EENSS_INSA_ILi16EEESC_EEEEESI_SJ_SI_SJ_NS1F_6fusion15FusionCallbacksIS1J_NS1P_17LinearCombinationISI_fSI_fLNS_15FloatRoundStyleE2EEES1K_S1O_JEEENS4_5SM1004TMEM4LOAD26SM100_TMEM_LOAD_32dp32b16xENS4_13SM90_TMA_LOADENS11_INS12_ILi2ELi4ELi3EEES15_NSS_INS5_IJS16_S1M_EEENS5_IJS1M_SC_EEEEEEENS4_39AutoVectorizingCopyWithAssumedAlignmentILi128EEENS4_14SM90_TMA_STOREES24_S26_S26_EEEvvEEEEvNT_6ParamsE,"a",@progbits
	.sectionflags	@""
	.align	4
.nv.constant0._ZN7cutlass13device_kernelINS_4gemm6kernel13GemmUniversalIN4cute5tupleIJiiiiEEENS1_10collective13CollectiveMmaINS1_35MainloopSm100TmaUmmaWarpSpecializedILi2ELi2ELi4ENS5_IJNS4_1CILi4EEENSA_ILi1EEESC_EEEEENS5_IJNSA_ILi256EEENSA_ILi128EEESG_EEENS_10tfloat32_tENS5_IJlSC_lEEESI_SJ_NS4_8TiledMMAINS4_8MMA_AtomIJNS4_23SM100_MMA_TF32_2x1SM_SSISI_SI_fLi256ELi128ELNS4_4UMMA5MajorE0ELSO_0ELNSN_7ScaleInE0ELSP_0EEEEEENS4_6LayoutINS5_IJSC_SC_SC_EEENS5_IJNSA_ILi0EEESU_SU_EEEEENS5_IJNS4_10UnderscoreESX_SX_EEEEENS4_18SM100_TMA_2SM_LOADENS4_14ComposedLayoutINS4_7SwizzleILi3ELi4ELi3EEENS4_18smem_ptr_flag_bitsILi32EEENSS_INS5_IJNSA_ILi8EEENSA_ILi32EEEEEENS5_IJS17_SC_EEEEEEEvNS4_8identityENS4_28SM100_TMA_2SM_LOAD_MULTICASTES1B_vS1C_EENS_8epilogue10collective18CollectiveEpilogueINS1F_23Sm100TmaWarpSpecializedILi4ELi2ELi16ELb1ELb0EEEJNS5_IJSG_SG_SG_EEENS5_IJNSS_ISG_SC_EENSS_INSA_ILi16EEESC_EEEEESI_SJ_SI_SJ_NS1F_6fusion15FusionCallbacksIS1J_NS1P_17LinearCombinationISI_fSI_fLNS_15FloatRoundStyleE2EEES1K_S1O_JEEENS4_5SM1004TMEM4LOAD26SM100_TMEM_LOAD_32dp32b16xENS4_13SM90_TMA_LOADENS11_INS12_ILi2ELi4ELi3EEES15_NSS_INS5_IJS16_S1M_EEENS5_IJS1M_SC_EEEEEEENS4_39AutoVectorizingCopyWithAssumedAlignmentILi128EEENS4_14SM90_TMA_STOREES24_S26_S26_EEEvvEEEEvNT_6ParamsE:
	.zero		2944


//--------------------- SYMBOLS --------------------------

	.type		.nv.reservedSmem.offset0,@object
	.size		.nv.reservedSmem.offset0,0x4
	.type		.nv.reservedSmem.cap,@object
	.size		.nv.reservedSmem.cap,0x4
	.type		__assertfail,@function
